//
// Generated by NVIDIA NVVM Compiler
//
// Compiler Build ID: CL-36424714
// Cuda compilation tools, release 13.0, V13.0.88
// Based on NVVM 20.0.0
//

.version 9.0
.target sm_100
.address_size 64

	// .globl	_Z14occludedKernelPdS_Pimmm
.global .align 4 .b8 precalc_xorwow_matrix[102400];
.global .align 4 .b8 precalc_xorwow_offset_matrix[102400];
.global .align 4 .b8 mrg32k3aM1[2304];
.global .align 4 .b8 mrg32k3aM2[2304];
.global .align 4 .b8 mrg32k3aM1SubSeq[2016];
.global .align 4 .b8 mrg32k3aM2SubSeq[2016];
.global .align 4 .b8 mrg32k3aM1Seq[2304];
.global .align 4 .b8 mrg32k3aM2Seq[2304];
.const .align 8 .b8 __cr_lgamma_table[72];

.visible .entry _Z14occludedKernelPdS_Pimmm(
	.param .u64 .ptr .align 1 _Z14occludedKernelPdS_Pimmm_param_0,
	.param .u64 .ptr .align 1 _Z14occludedKernelPdS_Pimmm_param_1,
	.param .u64 .ptr .align 1 _Z14occludedKernelPdS_Pimmm_param_2,
	.param .u64 _Z14occludedKernelPdS_Pimmm_param_3,
	.param .u64 _Z14occludedKernelPdS_Pimmm_param_4,
	.param .u64 _Z14occludedKernelPdS_Pimmm_param_5
)
{
	.reg .pred 	%p<32>;
	.reg .b32 	%r<65>;
	.reg .b32 	%f<3>;
	.reg .b64 	%rd<70>;
	.reg .b64 	%fd<24>;

	ld.param.u64 	%rd29, [_Z14occludedKernelPdS_Pimmm_param_0];
	ld.param.u64 	%rd30, [_Z14occludedKernelPdS_Pimmm_param_1];
	ld.param.u64 	%rd31, [_Z14occludedKernelPdS_Pimmm_param_2];
	ld.param.u64 	%rd27, [_Z14occludedKernelPdS_Pimmm_param_3];
	ld.param.u64 	%rd32, [_Z14occludedKernelPdS_Pimmm_param_4];
	ld.param.u64 	%rd28, [_Z14occludedKernelPdS_Pimmm_param_5];
	cvta.to.global.u64 	%rd1, %rd29;
	cvta.to.global.u64 	%rd2, %rd30;
	cvta.to.global.u64 	%rd3, %rd31;
	mov.u32 	%r20, %ctaid.x;
	mov.u32 	%r1, %ntid.x;
	mov.u32 	%r21, %tid.x;
	mad.lo.s32 	%r22, %r20, %r1, %r21;
	cvt.u64.u32 	%rd66, %r22;
	mul.lo.s64 	%rd5, %rd28, %rd32;
	setp.le.u64 	%p2, %rd5, %rd66;
	@%p2 bra 	$L__BB0_38;
	mul.lo.s64 	%rd6, %rd28, %rd27;
	cvt.rn.f32.u64 	%f1, %rd28;
	sqrt.rn.f32 	%f2, %f1;
	cvt.rzi.s32.f32 	%r23, %f2;
	add.s32 	%r2, %r23, -1;
	cvt.s64.s32 	%rd7, %r23;
	mov.u32 	%r24, %nctaid.x;
	mul.lo.s32 	%r25, %r1, %r24;
	cvt.u64.u32 	%rd8, %r25;
	cvt.u32.u64 	%r26, %rd28;
	cvt.u32.u64 	%r30, %rd7;
$L__BB0_2:
	add.s64 	%rd10, %rd66, %rd6;
	cvt.s64.s32 	%rd11, %rd10;
	or.b64  	%rd33, %rd11, %rd28;
	and.b64  	%rd34, %rd33, -4294967296;
	setp.ne.s64 	%p3, %rd34, 0;
	@%p3 bra 	$L__BB0_4;
	cvt.u32.u64 	%r27, %rd11;
	rem.u32 	%r28, %r27, %r26;
	cvt.u64.u32 	%rd67, %r28;
	bra.uni 	$L__BB0_5;
$L__BB0_4:
	rem.u64 	%rd67, %rd11, %rd28;
$L__BB0_5:
	sub.s64 	%rd15, %rd11, %rd67;
	shl.b64 	%rd35, %rd10, 2;
	add.s64 	%rd36, %rd3, %rd35;
	ld.global.u32 	%r29, [%rd36];
	setp.ne.s32 	%p4, %r29, 1;
	@%p4 bra 	$L__BB0_36;
	cvt.u32.u64 	%r3, %rd10;
	mov.u32 	%r57, %r3;
$L__BB0_7:
	add.s32 	%r57, %r57, -1;
	cvt.s64.s32 	%rd16, %r57;
	setp.ge.u64 	%p5, %rd15, %rd16;
	mul.wide.s32 	%rd40, %r57, 4;
	add.s64 	%rd17, %rd3, %rd40;
	@%p5 bra 	$L__BB0_10;
	cvt.u32.u64 	%r31, %rd16;
	rem.s32 	%r32, %r31, %r30;
	setp.eq.s32 	%p6, %r32, %r2;
	@%p6 bra 	$L__BB0_10;
	ld.global.u32 	%r33, [%rd17];
	setp.eq.s32 	%p7, %r33, 1;
	@%p7 bra 	$L__BB0_7;
$L__BB0_10:
	mov.u32 	%r58, %r3;
$L__BB0_11:
	mov.u32 	%r6, %r58;
	add.s32 	%r58, %r6, 1;
	cvt.s64.s32 	%rd18, %r58;
	add.s64 	%rd41, %rd15, %rd7;
	setp.le.u64 	%p8, %rd41, %rd18;
	mul.wide.s32 	%rd42, %r6, 4;
	add.s64 	%rd19, %rd3, %rd42;
	@%p8 bra 	$L__BB0_14;
	cvt.u32.u64 	%r34, %rd7;
	cvt.u32.u64 	%r35, %rd18;
	rem.s32 	%r36, %r35, %r34;
	setp.eq.s32 	%p9, %r36, 0;
	@%p9 bra 	$L__BB0_14;
	ld.global.u32 	%r37, [%rd19+4];
	setp.eq.s32 	%p10, %r37, 1;
	@%p10 bra 	$L__BB0_11;
$L__BB0_14:
	mov.u32 	%r59, %r3;
$L__BB0_15:
	cvt.u32.u64 	%r38, %rd7;
	sub.s32 	%r59, %r59, %r38;
	cvt.s64.s32 	%rd20, %r59;
	setp.ge.u64 	%p11, %rd15, %rd20;
	@%p11 bra 	$L__BB0_17;
	shl.b64 	%rd43, %rd20, 2;
	add.s64 	%rd44, %rd3, %rd43;
	ld.global.u32 	%r39, [%rd44];
	setp.eq.s32 	%p12, %r39, 1;
	@%p12 bra 	$L__BB0_15;
$L__BB0_17:
	add.s32 	%r60, %r38, %r3;
	cvt.s64.s32 	%rd69, %r60;
	add.s64 	%rd22, %rd15, %rd28;
	setp.le.u64 	%p14, %rd22, %rd69;
	mov.pred 	%p13, 0;
	mov.pred 	%p31, %p13;
	@%p14 bra 	$L__BB0_20;
	bra.uni 	$L__BB0_19;
$L__BB0_18:
	cvt.s64.s32 	%rd69, %r60;
	setp.le.u64 	%p18, %rd22, %rd69;
	mov.pred 	%p31, %p13;
	@%p18 bra 	$L__BB0_20;
$L__BB0_19:
	cvt.u32.u64 	%r41, %rd7;
	shl.b64 	%rd45, %rd69, 2;
	add.s64 	%rd46, %rd3, %rd45;
	ld.global.u32 	%r42, [%rd46];
	setp.eq.s32 	%p16, %r42, 1;
	add.s32 	%r60, %r60, %r41;
	mov.pred 	%p31, -1;
	@%p16 bra 	$L__BB0_18;
$L__BB0_20:
	setp.gt.u64 	%p19, %rd15, %rd16;
	mov.b32 	%r62, 0;
	mov.f64 	%fd21, 0d0000000000000000;
	@%p19 bra 	$L__BB0_24;
	cvt.u32.u64 	%r45, %rd7;
	cvt.u32.u64 	%r46, %rd16;
	rem.s32 	%r47, %r46, %r45;
	setp.eq.s32 	%p20, %r47, %r2;
	@%p20 bra 	$L__BB0_24;
	shl.b64 	%rd47, %rd16, 2;
	add.s64 	%rd48, %rd3, %rd47;
	ld.global.u32 	%r49, [%rd48];
	setp.ne.s32 	%p21, %r49, 0;
	@%p21 bra 	$L__BB0_24;
	shl.b64 	%rd49, %rd16, 3;
	add.s64 	%rd50, %rd2, %rd49;
	ld.global.f64 	%fd13, [%rd50];
	add.f64 	%fd21, %fd13, 0d0000000000000000;
	mov.b32 	%r62, 1;
$L__BB0_24:
	add.s64 	%rd51, %rd15, %rd7;
	setp.le.u64 	%p22, %rd51, %rd18;
	@%p22 bra 	$L__BB0_28;
	cvt.u32.u64 	%r51, %rd18;
	cvt.u32.u64 	%r52, %rd7;
	rem.s32 	%r53, %r51, %r52;
	setp.eq.s32 	%p23, %r53, 0;
	@%p23 bra 	$L__BB0_28;
	mul.wide.s32 	%rd52, %r6, 4;
	add.s64 	%rd53, %rd3, %rd52;
	ld.global.u32 	%r54, [%rd53+4];
	setp.ne.s32 	%p24, %r54, 0;
	@%p24 bra 	$L__BB0_28;
	mul.wide.s32 	%rd54, %r6, 8;
	add.s64 	%rd55, %rd2, %rd54;
	ld.global.f64 	%fd14, [%rd55+8];
	add.f64 	%fd21, %fd21, %fd14;
	add.s32 	%r62, %r62, 1;
$L__BB0_28:
	setp.gt.u64 	%p25, %rd15, %rd20;
	@%p25 bra 	$L__BB0_31;
	shl.b64 	%rd56, %rd20, 2;
	add.s64 	%rd57, %rd3, %rd56;
	ld.global.u32 	%r55, [%rd57];
	setp.ne.s32 	%p26, %r55, 0;
	@%p26 bra 	$L__BB0_31;
	shl.b64 	%rd58, %rd20, 3;
	add.s64 	%rd59, %rd2, %rd58;
	ld.global.f64 	%fd15, [%rd59];
	add.f64 	%fd21, %fd21, %fd15;
	add.s32 	%r62, %r62, 1;
$L__BB0_31:
	not.pred 	%p27, %p31;
	@%p27 bra 	$L__BB0_34;
	shl.b64 	%rd60, %rd69, 2;
	add.s64 	%rd61, %rd3, %rd60;
	ld.global.u32 	%r56, [%rd61];
	setp.ne.s32 	%p28, %r56, 0;
	@%p28 bra 	$L__BB0_34;
	shl.b64 	%rd62, %rd69, 3;
	add.s64 	%rd63, %rd2, %rd62;
	ld.global.f64 	%fd16, [%rd63];
	add.f64 	%fd21, %fd21, %fd16;
	add.s32 	%r62, %r62, 1;
	bra.uni 	$L__BB0_35;
$L__BB0_34:
	setp.eq.s32 	%p29, %r62, 0;
	@%p29 bra 	$L__BB0_37;
$L__BB0_35:
	cvt.rn.f64.u32 	%fd17, %r62;
	div.rn.f64 	%fd18, %fd21, %fd17;
	shl.b64 	%rd64, %rd10, 3;
	add.s64 	%rd65, %rd1, %rd64;
	st.global.f64 	[%rd65], %fd18;
	bra.uni 	$L__BB0_37;
$L__BB0_36:
	shl.b64 	%rd37, %rd10, 3;
	add.s64 	%rd38, %rd2, %rd37;
	ld.global.f64 	%fd9, [%rd38];
	add.s64 	%rd39, %rd1, %rd37;
	st.global.f64 	[%rd39], %fd9;
$L__BB0_37:
	add.s64 	%rd66, %rd66, %rd8;
	setp.lt.u64 	%p30, %rd66, %rd5;
	@%p30 bra 	$L__BB0_2;
$L__BB0_38:
	ret;

}
	// .globl	_Z16createMaskKernelPimmm
.visible .entry _Z16createMaskKernelPimmm(
	.param .u64 .ptr .align 1 _Z16createMaskKernelPimmm_param_0,
	.param .u64 _Z16createMaskKernelPimmm_param_1,
	.param .u64 _Z16createMaskKernelPimmm_param_2,
	.param .u64 _Z16createMaskKernelPimmm_param_3
)
{
	.local .align 8 .b8 	__local_depot1[48];
	.reg .b64 	%SP;
	.reg .b64 	%SPL;
	.reg .pred 	%p<66>;
	.reg .b32 	%r<1216>;
	.reg .b32 	%f<3>;
	.reg .b64 	%rd<40>;

	mov.u64 	%SPL, __local_depot1;
	ld.param.u64 	%rd18, [_Z16createMaskKernelPimmm_param_2];
	ld.param.u64 	%rd17, [_Z16createMaskKernelPimmm_param_3];
	mov.u32 	%r547, %ctaid.x;
	mov.u32 	%r1, %ntid.x;
	mov.u32 	%r548, %tid.x;
	mad.lo.s32 	%r549, %r547, %r1, %r548;
	cvt.u64.u32 	%rd38, %r549;
	mul.lo.s64 	%rd2, %rd17, %rd18;
	setp.le.u64 	%p1, %rd2, %rd38;
	@%p1 bra 	$L__BB1_118;
	add.u64 	%rd3, %SPL, 0;
	mov.u32 	%r550, %nctaid.x;
	mul.lo.s32 	%r551, %r1, %r550;
	cvt.u64.u32 	%rd4, %r551;
$L__BB1_2:
	ld.param.u64 	%rd37, [_Z16createMaskKernelPimmm_param_3];
	ld.param.u64 	%rd36, [_Z16createMaskKernelPimmm_param_1];
	mad.lo.s64 	%rd6, %rd37, %rd36, %rd38;
	mov.b32 	%r946, 1969363375;
	st.local.u32 	[%rd3+4], %r946;
	mov.b32 	%r944, -123459836;
	mov.b32 	%r945, 2073827711;
	st.local.v2.u32 	[%rd3+8], {%r945, %r944};
	mov.b32 	%r942, 1851689907;
	mov.b32 	%r943, -589760388;
	st.local.v2.u32 	[%rd3+16], {%r943, %r942};
	setp.eq.s64 	%p2, %rd6, 0;
	@%p2 bra 	$L__BB1_117;
	mov.b32 	%r929, 0;
	mov.b32 	%r946, 1969363375;
	mov.b32 	%r945, 2073827711;
	mov.b32 	%r944, -123459836;
	mov.b32 	%r943, -589760388;
	mov.b32 	%r942, 1851689907;
	mov.u64 	%rd39, %rd6;
$L__BB1_4:
	mov.u64 	%rd7, %rd39;
	and.b64  	%rd8, %rd7, 3;
	setp.eq.s64 	%p3, %rd8, 0;
	@%p3 bra 	$L__BB1_116;
	mul.wide.u32 	%rd20, %r929, 3200;
	mov.u64 	%rd21, precalc_xorwow_matrix;
	add.s64 	%rd9, %rd21, %rd20;
	mov.b32 	%r942, 0;
	mov.u32 	%r943, %r942;
	mov.u32 	%r944, %r942;
	mov.u32 	%r945, %r942;
	mov.u32 	%r946, %r942;
	mov.u32 	%r935, %r942;
$L__BB1_6:
	mul.wide.u32 	%rd22, %r935, 4;
	add.s64 	%rd23, %rd3, %rd22;
	ld.local.u32 	%r14, [%rd23+4];
	shl.b32 	%r15, %r935, 5;
	mov.b32 	%r941, 0;
$L__BB1_7:
	.pragma "nounroll";
	shr.u32 	%r565, %r14, %r941;
	and.b32  	%r566, %r565, 1;
	setp.eq.b32 	%p4, %r566, 1;
	not.pred 	%p5, %p4;
	add.s32 	%r567, %r15, %r941;
	mul.lo.s32 	%r568, %r567, 5;
	mul.wide.u32 	%rd24, %r568, 4;
	add.s64 	%rd10, %rd9, %rd24;
	@%p5 bra 	$L__BB1_9;
	ld.global.u32 	%r569, [%rd10];
	xor.b32  	%r946, %r946, %r569;
	ld.global.u32 	%r570, [%rd10+4];
	xor.b32  	%r945, %r945, %r570;
	ld.global.u32 	%r571, [%rd10+8];
	xor.b32  	%r944, %r944, %r571;
	ld.global.u32 	%r572, [%rd10+12];
	xor.b32  	%r943, %r943, %r572;
	ld.global.u32 	%r573, [%rd10+16];
	xor.b32  	%r942, %r942, %r573;
$L__BB1_9:
	and.b32  	%r575, %r565, 2;
	setp.eq.s32 	%p6, %r575, 0;
	@%p6 bra 	$L__BB1_11;
	ld.global.u32 	%r576, [%rd10+20];
	xor.b32  	%r946, %r946, %r576;
	ld.global.u32 	%r577, [%rd10+24];
	xor.b32  	%r945, %r945, %r577;
	ld.global.u32 	%r578, [%rd10+28];
	xor.b32  	%r944, %r944, %r578;
	ld.global.u32 	%r579, [%rd10+32];
	xor.b32  	%r943, %r943, %r579;
	ld.global.u32 	%r580, [%rd10+36];
	xor.b32  	%r942, %r942, %r580;
$L__BB1_11:
	and.b32  	%r582, %r565, 4;
	setp.eq.s32 	%p7, %r582, 0;
	@%p7 bra 	$L__BB1_13;
	ld.global.u32 	%r583, [%rd10+40];
	xor.b32  	%r946, %r946, %r583;
	ld.global.u32 	%r584, [%rd10+44];
	xor.b32  	%r945, %r945, %r584;
	ld.global.u32 	%r585, [%rd10+48];
	xor.b32  	%r944, %r944, %r585;
	ld.global.u32 	%r586, [%rd10+52];
	xor.b32  	%r943, %r943, %r586;
	ld.global.u32 	%r587, [%rd10+56];
	xor.b32  	%r942, %r942, %r587;
$L__BB1_13:
	and.b32  	%r589, %r565, 8;
	setp.eq.s32 	%p8, %r589, 0;
	@%p8 bra 	$L__BB1_15;
	ld.global.u32 	%r590, [%rd10+60];
	xor.b32  	%r946, %r946, %r590;
	ld.global.u32 	%r591, [%rd10+64];
	xor.b32  	%r945, %r945, %r591;
	ld.global.u32 	%r592, [%rd10+68];
	xor.b32  	%r944, %r944, %r592;
	ld.global.u32 	%r593, [%rd10+72];
	xor.b32  	%r943, %r943, %r593;
	ld.global.u32 	%r594, [%rd10+76];
	xor.b32  	%r942, %r942, %r594;
$L__BB1_15:
	and.b32  	%r596, %r565, 16;
	setp.eq.s32 	%p9, %r596, 0;
	@%p9 bra 	$L__BB1_17;
	ld.global.u32 	%r597, [%rd10+80];
	xor.b32  	%r946, %r946, %r597;
	ld.global.u32 	%r598, [%rd10+84];
	xor.b32  	%r945, %r945, %r598;
	ld.global.u32 	%r599, [%rd10+88];
	xor.b32  	%r944, %r944, %r599;
	ld.global.u32 	%r600, [%rd10+92];
	xor.b32  	%r943, %r943, %r600;
	ld.global.u32 	%r601, [%rd10+96];
	xor.b32  	%r942, %r942, %r601;
$L__BB1_17:
	and.b32  	%r603, %r565, 32;
	setp.eq.s32 	%p10, %r603, 0;
	@%p10 bra 	$L__BB1_19;
	ld.global.u32 	%r604, [%rd10+100];
	xor.b32  	%r946, %r946, %r604;
	ld.global.u32 	%r605, [%rd10+104];
	xor.b32  	%r945, %r945, %r605;
	ld.global.u32 	%r606, [%rd10+108];
	xor.b32  	%r944, %r944, %r606;
	ld.global.u32 	%r607, [%rd10+112];
	xor.b32  	%r943, %r943, %r607;
	ld.global.u32 	%r608, [%rd10+116];
	xor.b32  	%r942, %r942, %r608;
$L__BB1_19:
	and.b32  	%r610, %r565, 64;
	setp.eq.s32 	%p11, %r610, 0;
	@%p11 bra 	$L__BB1_21;
	ld.global.u32 	%r611, [%rd10+120];
	xor.b32  	%r946, %r946, %r611;
	ld.global.u32 	%r612, [%rd10+124];
	xor.b32  	%r945, %r945, %r612;
	ld.global.u32 	%r613, [%rd10+128];
	xor.b32  	%r944, %r944, %r613;
	ld.global.u32 	%r614, [%rd10+132];
	xor.b32  	%r943, %r943, %r614;
	ld.global.u32 	%r615, [%rd10+136];
	xor.b32  	%r942, %r942, %r615;
$L__BB1_21:
	and.b32  	%r617, %r565, 128;
	setp.eq.s32 	%p12, %r617, 0;
	@%p12 bra 	$L__BB1_23;
	ld.global.u32 	%r618, [%rd10+140];
	xor.b32  	%r946, %r946, %r618;
	ld.global.u32 	%r619, [%rd10+144];
	xor.b32  	%r945, %r945, %r619;
	ld.global.u32 	%r620, [%rd10+148];
	xor.b32  	%r944, %r944, %r620;
	ld.global.u32 	%r621, [%rd10+152];
	xor.b32  	%r943, %r943, %r621;
	ld.global.u32 	%r622, [%rd10+156];
	xor.b32  	%r942, %r942, %r622;
$L__BB1_23:
	and.b32  	%r624, %r565, 256;
	setp.eq.s32 	%p13, %r624, 0;
	@%p13 bra 	$L__BB1_25;
	ld.global.u32 	%r625, [%rd10+160];
	xor.b32  	%r946, %r946, %r625;
	ld.global.u32 	%r626, [%rd10+164];
	xor.b32  	%r945, %r945, %r626;
	ld.global.u32 	%r627, [%rd10+168];
	xor.b32  	%r944, %r944, %r627;
	ld.global.u32 	%r628, [%rd10+172];
	xor.b32  	%r943, %r943, %r628;
	ld.global.u32 	%r629, [%rd10+176];
	xor.b32  	%r942, %r942, %r629;
$L__BB1_25:
	and.b32  	%r631, %r565, 512;
	setp.eq.s32 	%p14, %r631, 0;
	@%p14 bra 	$L__BB1_27;
	ld.global.u32 	%r632, [%rd10+180];
	xor.b32  	%r946, %r946, %r632;
	ld.global.u32 	%r633, [%rd10+184];
	xor.b32  	%r945, %r945, %r633;
	ld.global.u32 	%r634, [%rd10+188];
	xor.b32  	%r944, %r944, %r634;
	ld.global.u32 	%r635, [%rd10+192];
	xor.b32  	%r943, %r943, %r635;
	ld.global.u32 	%r636, [%rd10+196];
	xor.b32  	%r942, %r942, %r636;
$L__BB1_27:
	and.b32  	%r638, %r565, 1024;
	setp.eq.s32 	%p15, %r638, 0;
	@%p15 bra 	$L__BB1_29;
	ld.global.u32 	%r639, [%rd10+200];
	xor.b32  	%r946, %r946, %r639;
	ld.global.u32 	%r640, [%rd10+204];
	xor.b32  	%r945, %r945, %r640;
	ld.global.u32 	%r641, [%rd10+208];
	xor.b32  	%r944, %r944, %r641;
	ld.global.u32 	%r642, [%rd10+212];
	xor.b32  	%r943, %r943, %r642;
	ld.global.u32 	%r643, [%rd10+216];
	xor.b32  	%r942, %r942, %r643;
$L__BB1_29:
	and.b32  	%r645, %r565, 2048;
	setp.eq.s32 	%p16, %r645, 0;
	@%p16 bra 	$L__BB1_31;
	ld.global.u32 	%r646, [%rd10+220];
	xor.b32  	%r946, %r946, %r646;
	ld.global.u32 	%r647, [%rd10+224];
	xor.b32  	%r945, %r945, %r647;
	ld.global.u32 	%r648, [%rd10+228];
	xor.b32  	%r944, %r944, %r648;
	ld.global.u32 	%r649, [%rd10+232];
	xor.b32  	%r943, %r943, %r649;
	ld.global.u32 	%r650, [%rd10+236];
	xor.b32  	%r942, %r942, %r650;
$L__BB1_31:
	and.b32  	%r652, %r565, 4096;
	setp.eq.s32 	%p17, %r652, 0;
	@%p17 bra 	$L__BB1_33;
	ld.global.u32 	%r653, [%rd10+240];
	xor.b32  	%r946, %r946, %r653;
	ld.global.u32 	%r654, [%rd10+244];
	xor.b32  	%r945, %r945, %r654;
	ld.global.u32 	%r655, [%rd10+248];
	xor.b32  	%r944, %r944, %r655;
	ld.global.u32 	%r656, [%rd10+252];
	xor.b32  	%r943, %r943, %r656;
	ld.global.u32 	%r657, [%rd10+256];
	xor.b32  	%r942, %r942, %r657;
$L__BB1_33:
	and.b32  	%r659, %r565, 8192;
	setp.eq.s32 	%p18, %r659, 0;
	@%p18 bra 	$L__BB1_35;
	ld.global.u32 	%r660, [%rd10+260];
	xor.b32  	%r946, %r946, %r660;
	ld.global.u32 	%r661, [%rd10+264];
	xor.b32  	%r945, %r945, %r661;
	ld.global.u32 	%r662, [%rd10+268];
	xor.b32  	%r944, %r944, %r662;
	ld.global.u32 	%r663, [%rd10+272];
	xor.b32  	%r943, %r943, %r663;
	ld.global.u32 	%r664, [%rd10+276];
	xor.b32  	%r942, %r942, %r664;
$L__BB1_35:
	and.b32  	%r666, %r565, 16384;
	setp.eq.s32 	%p19, %r666, 0;
	@%p19 bra 	$L__BB1_37;
	ld.global.u32 	%r667, [%rd10+280];
	xor.b32  	%r946, %r946, %r667;
	ld.global.u32 	%r668, [%rd10+284];
	xor.b32  	%r945, %r945, %r668;
	ld.global.u32 	%r669, [%rd10+288];
	xor.b32  	%r944, %r944, %r669;
	ld.global.u32 	%r670, [%rd10+292];
	xor.b32  	%r943, %r943, %r670;
	ld.global.u32 	%r671, [%rd10+296];
	xor.b32  	%r942, %r942, %r671;
$L__BB1_37:
	and.b32  	%r673, %r565, 32768;
	setp.eq.s32 	%p20, %r673, 0;
	@%p20 bra 	$L__BB1_39;
	ld.global.u32 	%r674, [%rd10+300];
	xor.b32  	%r946, %r946, %r674;
	ld.global.u32 	%r675, [%rd10+304];
	xor.b32  	%r945, %r945, %r675;
	ld.global.u32 	%r676, [%rd10+308];
	xor.b32  	%r944, %r944, %r676;
	ld.global.u32 	%r677, [%rd10+312];
	xor.b32  	%r943, %r943, %r677;
	ld.global.u32 	%r678, [%rd10+316];
	xor.b32  	%r942, %r942, %r678;
$L__BB1_39:
	add.s32 	%r941, %r941, 16;
	setp.ne.s32 	%p21, %r941, 32;
	@%p21 bra 	$L__BB1_7;
	mad.lo.s32 	%r679, %r935, -31, %r15;
	add.s32 	%r935, %r679, 1;
	setp.ne.s32 	%p22, %r935, 5;
	@%p22 bra 	$L__BB1_6;
	st.local.u32 	[%rd3+4], %r946;
	st.local.v2.u32 	[%rd3+8], {%r945, %r944};
	st.local.v2.u32 	[%rd3+16], {%r943, %r942};
	setp.eq.s64 	%p23, %rd8, 1;
	@%p23 bra 	$L__BB1_116;
	mov.b32 	%r942, 0;
	mov.u32 	%r943, %r942;
	mov.u32 	%r944, %r942;
	mov.u32 	%r945, %r942;
	mov.u32 	%r946, %r942;
	mov.u32 	%r1027, %r942;
$L__BB1_43:
	mul.wide.u32 	%rd25, %r1027, 4;
	add.s64 	%rd26, %rd3, %rd25;
	ld.local.u32 	%r190, [%rd26+4];
	shl.b32 	%r191, %r1027, 5;
	mov.b32 	%r1033, 0;
$L__BB1_44:
	.pragma "nounroll";
	shr.u32 	%r682, %r190, %r1033;
	and.b32  	%r683, %r682, 1;
	setp.eq.b32 	%p24, %r683, 1;
	not.pred 	%p25, %p24;
	add.s32 	%r684, %r191, %r1033;
	mul.lo.s32 	%r685, %r684, 5;
	mul.wide.u32 	%rd27, %r685, 4;
	add.s64 	%rd11, %rd9, %rd27;
	@%p25 bra 	$L__BB1_46;
	ld.global.u32 	%r686, [%rd11];
	xor.b32  	%r946, %r946, %r686;
	ld.global.u32 	%r687, [%rd11+4];
	xor.b32  	%r945, %r945, %r687;
	ld.global.u32 	%r688, [%rd11+8];
	xor.b32  	%r944, %r944, %r688;
	ld.global.u32 	%r689, [%rd11+12];
	xor.b32  	%r943, %r943, %r689;
	ld.global.u32 	%r690, [%rd11+16];
	xor.b32  	%r942, %r942, %r690;
$L__BB1_46:
	and.b32  	%r692, %r682, 2;
	setp.eq.s32 	%p26, %r692, 0;
	@%p26 bra 	$L__BB1_48;
	ld.global.u32 	%r693, [%rd11+20];
	xor.b32  	%r946, %r946, %r693;
	ld.global.u32 	%r694, [%rd11+24];
	xor.b32  	%r945, %r945, %r694;
	ld.global.u32 	%r695, [%rd11+28];
	xor.b32  	%r944, %r944, %r695;
	ld.global.u32 	%r696, [%rd11+32];
	xor.b32  	%r943, %r943, %r696;
	ld.global.u32 	%r697, [%rd11+36];
	xor.b32  	%r942, %r942, %r697;
$L__BB1_48:
	and.b32  	%r699, %r682, 4;
	setp.eq.s32 	%p27, %r699, 0;
	@%p27 bra 	$L__BB1_50;
	ld.global.u32 	%r700, [%rd11+40];
	xor.b32  	%r946, %r946, %r700;
	ld.global.u32 	%r701, [%rd11+44];
	xor.b32  	%r945, %r945, %r701;
	ld.global.u32 	%r702, [%rd11+48];
	xor.b32  	%r944, %r944, %r702;
	ld.global.u32 	%r703, [%rd11+52];
	xor.b32  	%r943, %r943, %r703;
	ld.global.u32 	%r704, [%rd11+56];
	xor.b32  	%r942, %r942, %r704;
$L__BB1_50:
	and.b32  	%r706, %r682, 8;
	setp.eq.s32 	%p28, %r706, 0;
	@%p28 bra 	$L__BB1_52;
	ld.global.u32 	%r707, [%rd11+60];
	xor.b32  	%r946, %r946, %r707;
	ld.global.u32 	%r708, [%rd11+64];
	xor.b32  	%r945, %r945, %r708;
	ld.global.u32 	%r709, [%rd11+68];
	xor.b32  	%r944, %r944, %r709;
	ld.global.u32 	%r710, [%rd11+72];
	xor.b32  	%r943, %r943, %r710;
	ld.global.u32 	%r711, [%rd11+76];
	xor.b32  	%r942, %r942, %r711;
$L__BB1_52:
	and.b32  	%r713, %r682, 16;
	setp.eq.s32 	%p29, %r713, 0;
	@%p29 bra 	$L__BB1_54;
	ld.global.u32 	%r714, [%rd11+80];
	xor.b32  	%r946, %r946, %r714;
	ld.global.u32 	%r715, [%rd11+84];
	xor.b32  	%r945, %r945, %r715;
	ld.global.u32 	%r716, [%rd11+88];
	xor.b32  	%r944, %r944, %r716;
	ld.global.u32 	%r717, [%rd11+92];
	xor.b32  	%r943, %r943, %r717;
	ld.global.u32 	%r718, [%rd11+96];
	xor.b32  	%r942, %r942, %r718;
$L__BB1_54:
	and.b32  	%r720, %r682, 32;
	setp.eq.s32 	%p30, %r720, 0;
	@%p30 bra 	$L__BB1_56;
	ld.global.u32 	%r721, [%rd11+100];
	xor.b32  	%r946, %r946, %r721;
	ld.global.u32 	%r722, [%rd11+104];
	xor.b32  	%r945, %r945, %r722;
	ld.global.u32 	%r723, [%rd11+108];
	xor.b32  	%r944, %r944, %r723;
	ld.global.u32 	%r724, [%rd11+112];
	xor.b32  	%r943, %r943, %r724;
	ld.global.u32 	%r725, [%rd11+116];
	xor.b32  	%r942, %r942, %r725;
$L__BB1_56:
	and.b32  	%r727, %r682, 64;
	setp.eq.s32 	%p31, %r727, 0;
	@%p31 bra 	$L__BB1_58;
	ld.global.u32 	%r728, [%rd11+120];
	xor.b32  	%r946, %r946, %r728;
	ld.global.u32 	%r729, [%rd11+124];
	xor.b32  	%r945, %r945, %r729;
	ld.global.u32 	%r730, [%rd11+128];
	xor.b32  	%r944, %r944, %r730;
	ld.global.u32 	%r731, [%rd11+132];
	xor.b32  	%r943, %r943, %r731;
	ld.global.u32 	%r732, [%rd11+136];
	xor.b32  	%r942, %r942, %r732;
$L__BB1_58:
	and.b32  	%r734, %r682, 128;
	setp.eq.s32 	%p32, %r734, 0;
	@%p32 bra 	$L__BB1_60;
	ld.global.u32 	%r735, [%rd11+140];
	xor.b32  	%r946, %r946, %r735;
	ld.global.u32 	%r736, [%rd11+144];
	xor.b32  	%r945, %r945, %r736;
	ld.global.u32 	%r737, [%rd11+148];
	xor.b32  	%r944, %r944, %r737;
	ld.global.u32 	%r738, [%rd11+152];
	xor.b32  	%r943, %r943, %r738;
	ld.global.u32 	%r739, [%rd11+156];
	xor.b32  	%r942, %r942, %r739;
$L__BB1_60:
	and.b32  	%r741, %r682, 256;
	setp.eq.s32 	%p33, %r741, 0;
	@%p33 bra 	$L__BB1_62;
	ld.global.u32 	%r742, [%rd11+160];
	xor.b32  	%r946, %r946, %r742;
	ld.global.u32 	%r743, [%rd11+164];
	xor.b32  	%r945, %r945, %r743;
	ld.global.u32 	%r744, [%rd11+168];
	xor.b32  	%r944, %r944, %r744;
	ld.global.u32 	%r745, [%rd11+172];
	xor.b32  	%r943, %r943, %r745;
	ld.global.u32 	%r746, [%rd11+176];
	xor.b32  	%r942, %r942, %r746;
$L__BB1_62:
	and.b32  	%r748, %r682, 512;
	setp.eq.s32 	%p34, %r748, 0;
	@%p34 bra 	$L__BB1_64;
	ld.global.u32 	%r749, [%rd11+180];
	xor.b32  	%r946, %r946, %r749;
	ld.global.u32 	%r750, [%rd11+184];
	xor.b32  	%r945, %r945, %r750;
	ld.global.u32 	%r751, [%rd11+188];
	xor.b32  	%r944, %r944, %r751;
	ld.global.u32 	%r752, [%rd11+192];
	xor.b32  	%r943, %r943, %r752;
	ld.global.u32 	%r753, [%rd11+196];
	xor.b32  	%r942, %r942, %r753;
$L__BB1_64:
	and.b32  	%r755, %r682, 1024;
	setp.eq.s32 	%p35, %r755, 0;
	@%p35 bra 	$L__BB1_66;
	ld.global.u32 	%r756, [%rd11+200];
	xor.b32  	%r946, %r946, %r756;
	ld.global.u32 	%r757, [%rd11+204];
	xor.b32  	%r945, %r945, %r757;
	ld.global.u32 	%r758, [%rd11+208];
	xor.b32  	%r944, %r944, %r758;
	ld.global.u32 	%r759, [%rd11+212];
	xor.b32  	%r943, %r943, %r759;
	ld.global.u32 	%r760, [%rd11+216];
	xor.b32  	%r942, %r942, %r760;
$L__BB1_66:
	and.b32  	%r762, %r682, 2048;
	setp.eq.s32 	%p36, %r762, 0;
	@%p36 bra 	$L__BB1_68;
	ld.global.u32 	%r763, [%rd11+220];
	xor.b32  	%r946, %r946, %r763;
	ld.global.u32 	%r764, [%rd11+224];
	xor.b32  	%r945, %r945, %r764;
	ld.global.u32 	%r765, [%rd11+228];
	xor.b32  	%r944, %r944, %r765;
	ld.global.u32 	%r766, [%rd11+232];
	xor.b32  	%r943, %r943, %r766;
	ld.global.u32 	%r767, [%rd11+236];
	xor.b32  	%r942, %r942, %r767;
$L__BB1_68:
	and.b32  	%r769, %r682, 4096;
	setp.eq.s32 	%p37, %r769, 0;
	@%p37 bra 	$L__BB1_70;
	ld.global.u32 	%r770, [%rd11+240];
	xor.b32  	%r946, %r946, %r770;
	ld.global.u32 	%r771, [%rd11+244];
	xor.b32  	%r945, %r945, %r771;
	ld.global.u32 	%r772, [%rd11+248];
	xor.b32  	%r944, %r944, %r772;
	ld.global.u32 	%r773, [%rd11+252];
	xor.b32  	%r943, %r943, %r773;
	ld.global.u32 	%r774, [%rd11+256];
	xor.b32  	%r942, %r942, %r774;
$L__BB1_70:
	and.b32  	%r776, %r682, 8192;
	setp.eq.s32 	%p38, %r776, 0;
	@%p38 bra 	$L__BB1_72;
	ld.global.u32 	%r777, [%rd11+260];
	xor.b32  	%r946, %r946, %r777;
	ld.global.u32 	%r778, [%rd11+264];
	xor.b32  	%r945, %r945, %r778;
	ld.global.u32 	%r779, [%rd11+268];
	xor.b32  	%r944, %r944, %r779;
	ld.global.u32 	%r780, [%rd11+272];
	xor.b32  	%r943, %r943, %r780;
	ld.global.u32 	%r781, [%rd11+276];
	xor.b32  	%r942, %r942, %r781;
$L__BB1_72:
	and.b32  	%r783, %r682, 16384;
	setp.eq.s32 	%p39, %r783, 0;
	@%p39 bra 	$L__BB1_74;
	ld.global.u32 	%r784, [%rd11+280];
	xor.b32  	%r946, %r946, %r784;
	ld.global.u32 	%r785, [%rd11+284];
	xor.b32  	%r945, %r945, %r785;
	ld.global.u32 	%r786, [%rd11+288];
	xor.b32  	%r944, %r944, %r786;
	ld.global.u32 	%r787, [%rd11+292];
	xor.b32  	%r943, %r943, %r787;
	ld.global.u32 	%r788, [%rd11+296];
	xor.b32  	%r942, %r942, %r788;
$L__BB1_74:
	and.b32  	%r790, %r682, 32768;
	setp.eq.s32 	%p40, %r790, 0;
	@%p40 bra 	$L__BB1_76;
	ld.global.u32 	%r791, [%rd11+300];
	xor.b32  	%r946, %r946, %r791;
	ld.global.u32 	%r792, [%rd11+304];
	xor.b32  	%r945, %r945, %r792;
	ld.global.u32 	%r793, [%rd11+308];
	xor.b32  	%r944, %r944, %r793;
	ld.global.u32 	%r794, [%rd11+312];
	xor.b32  	%r943, %r943, %r794;
	ld.global.u32 	%r795, [%rd11+316];
	xor.b32  	%r942, %r942, %r795;
$L__BB1_76:
	add.s32 	%r1033, %r1033, 16;
	setp.ne.s32 	%p41, %r1033, 32;
	@%p41 bra 	$L__BB1_44;
	mad.lo.s32 	%r796, %r1027, -31, %r191;
	add.s32 	%r1027, %r796, 1;
	setp.ne.s32 	%p42, %r1027, 5;
	@%p42 bra 	$L__BB1_43;
	st.local.u32 	[%rd3+4], %r946;
	st.local.v2.u32 	[%rd3+8], {%r945, %r944};
	st.local.v2.u32 	[%rd3+16], {%r943, %r942};
	setp.ne.s64 	%p43, %rd8, 3;
	@%p43 bra 	$L__BB1_116;
	mov.b32 	%r942, 0;
	mov.u32 	%r943, %r942;
	mov.u32 	%r944, %r942;
	mov.u32 	%r945, %r942;
	mov.u32 	%r946, %r942;
	mov.u32 	%r1119, %r942;
$L__BB1_80:
	mul.wide.u32 	%rd28, %r1119, 4;
	add.s64 	%rd29, %rd3, %rd28;
	ld.local.u32 	%r366, [%rd29+4];
	shl.b32 	%r367, %r1119, 5;
	mov.b32 	%r1125, 0;
$L__BB1_81:
	.pragma "nounroll";
	shr.u32 	%r799, %r366, %r1125;
	and.b32  	%r800, %r799, 1;
	setp.eq.b32 	%p44, %r800, 1;
	not.pred 	%p45, %p44;
	add.s32 	%r801, %r367, %r1125;
	mul.lo.s32 	%r802, %r801, 5;
	mul.wide.u32 	%rd30, %r802, 4;
	add.s64 	%rd12, %rd9, %rd30;
	@%p45 bra 	$L__BB1_83;
	ld.global.u32 	%r803, [%rd12];
	xor.b32  	%r946, %r946, %r803;
	ld.global.u32 	%r804, [%rd12+4];
	xor.b32  	%r945, %r945, %r804;
	ld.global.u32 	%r805, [%rd12+8];
	xor.b32  	%r944, %r944, %r805;
	ld.global.u32 	%r806, [%rd12+12];
	xor.b32  	%r943, %r943, %r806;
	ld.global.u32 	%r807, [%rd12+16];
	xor.b32  	%r942, %r942, %r807;
$L__BB1_83:
	and.b32  	%r809, %r799, 2;
	setp.eq.s32 	%p46, %r809, 0;
	@%p46 bra 	$L__BB1_85;
	ld.global.u32 	%r810, [%rd12+20];
	xor.b32  	%r946, %r946, %r810;
	ld.global.u32 	%r811, [%rd12+24];
	xor.b32  	%r945, %r945, %r811;
	ld.global.u32 	%r812, [%rd12+28];
	xor.b32  	%r944, %r944, %r812;
	ld.global.u32 	%r813, [%rd12+32];
	xor.b32  	%r943, %r943, %r813;
	ld.global.u32 	%r814, [%rd12+36];
	xor.b32  	%r942, %r942, %r814;
$L__BB1_85:
	and.b32  	%r816, %r799, 4;
	setp.eq.s32 	%p47, %r816, 0;
	@%p47 bra 	$L__BB1_87;
	ld.global.u32 	%r817, [%rd12+40];
	xor.b32  	%r946, %r946, %r817;
	ld.global.u32 	%r818, [%rd12+44];
	xor.b32  	%r945, %r945, %r818;
	ld.global.u32 	%r819, [%rd12+48];
	xor.b32  	%r944, %r944, %r819;
	ld.global.u32 	%r820, [%rd12+52];
	xor.b32  	%r943, %r943, %r820;
	ld.global.u32 	%r821, [%rd12+56];
	xor.b32  	%r942, %r942, %r821;
$L__BB1_87:
	and.b32  	%r823, %r799, 8;
	setp.eq.s32 	%p48, %r823, 0;
	@%p48 bra 	$L__BB1_89;
	ld.global.u32 	%r824, [%rd12+60];
	xor.b32  	%r946, %r946, %r824;
	ld.global.u32 	%r825, [%rd12+64];
	xor.b32  	%r945, %r945, %r825;
	ld.global.u32 	%r826, [%rd12+68];
	xor.b32  	%r944, %r944, %r826;
	ld.global.u32 	%r827, [%rd12+72];
	xor.b32  	%r943, %r943, %r827;
	ld.global.u32 	%r828, [%rd12+76];
	xor.b32  	%r942, %r942, %r828;
$L__BB1_89:
	and.b32  	%r830, %r799, 16;
	setp.eq.s32 	%p49, %r830, 0;
	@%p49 bra 	$L__BB1_91;
	ld.global.u32 	%r831, [%rd12+80];
	xor.b32  	%r946, %r946, %r831;
	ld.global.u32 	%r832, [%rd12+84];
	xor.b32  	%r945, %r945, %r832;
	ld.global.u32 	%r833, [%rd12+88];
	xor.b32  	%r944, %r944, %r833;
	ld.global.u32 	%r834, [%rd12+92];
	xor.b32  	%r943, %r943, %r834;
	ld.global.u32 	%r835, [%rd12+96];
	xor.b32  	%r942, %r942, %r835;
$L__BB1_91:
	and.b32  	%r837, %r799, 32;
	setp.eq.s32 	%p50, %r837, 0;
	@%p50 bra 	$L__BB1_93;
	ld.global.u32 	%r838, [%rd12+100];
	xor.b32  	%r946, %r946, %r838;
	ld.global.u32 	%r839, [%rd12+104];
	xor.b32  	%r945, %r945, %r839;
	ld.global.u32 	%r840, [%rd12+108];
	xor.b32  	%r944, %r944, %r840;
	ld.global.u32 	%r841, [%rd12+112];
	xor.b32  	%r943, %r943, %r841;
	ld.global.u32 	%r842, [%rd12+116];
	xor.b32  	%r942, %r942, %r842;
$L__BB1_93:
	and.b32  	%r844, %r799, 64;
	setp.eq.s32 	%p51, %r844, 0;
	@%p51 bra 	$L__BB1_95;
	ld.global.u32 	%r845, [%rd12+120];
	xor.b32  	%r946, %r946, %r845;
	ld.global.u32 	%r846, [%rd12+124];
	xor.b32  	%r945, %r945, %r846;
	ld.global.u32 	%r847, [%rd12+128];
	xor.b32  	%r944, %r944, %r847;
	ld.global.u32 	%r848, [%rd12+132];
	xor.b32  	%r943, %r943, %r848;
	ld.global.u32 	%r849, [%rd12+136];
	xor.b32  	%r942, %r942, %r849;
$L__BB1_95:
	and.b32  	%r851, %r799, 128;
	setp.eq.s32 	%p52, %r851, 0;
	@%p52 bra 	$L__BB1_97;
	ld.global.u32 	%r852, [%rd12+140];
	xor.b32  	%r946, %r946, %r852;
	ld.global.u32 	%r853, [%rd12+144];
	xor.b32  	%r945, %r945, %r853;
	ld.global.u32 	%r854, [%rd12+148];
	xor.b32  	%r944, %r944, %r854;
	ld.global.u32 	%r855, [%rd12+152];
	xor.b32  	%r943, %r943, %r855;
	ld.global.u32 	%r856, [%rd12+156];
	xor.b32  	%r942, %r942, %r856;
$L__BB1_97:
	and.b32  	%r858, %r799, 256;
	setp.eq.s32 	%p53, %r858, 0;
	@%p53 bra 	$L__BB1_99;
	ld.global.u32 	%r859, [%rd12+160];
	xor.b32  	%r946, %r946, %r859;
	ld.global.u32 	%r860, [%rd12+164];
	xor.b32  	%r945, %r945, %r860;
	ld.global.u32 	%r861, [%rd12+168];
	xor.b32  	%r944, %r944, %r861;
	ld.global.u32 	%r862, [%rd12+172];
	xor.b32  	%r943, %r943, %r862;
	ld.global.u32 	%r863, [%rd12+176];
	xor.b32  	%r942, %r942, %r863;
$L__BB1_99:
	and.b32  	%r865, %r799, 512;
	setp.eq.s32 	%p54, %r865, 0;
	@%p54 bra 	$L__BB1_101;
	ld.global.u32 	%r866, [%rd12+180];
	xor.b32  	%r946, %r946, %r866;
	ld.global.u32 	%r867, [%rd12+184];
	xor.b32  	%r945, %r945, %r867;
	ld.global.u32 	%r868, [%rd12+188];
	xor.b32  	%r944, %r944, %r868;
	ld.global.u32 	%r869, [%rd12+192];
	xor.b32  	%r943, %r943, %r869;
	ld.global.u32 	%r870, [%rd12+196];
	xor.b32  	%r942, %r942, %r870;
$L__BB1_101:
	and.b32  	%r872, %r799, 1024;
	setp.eq.s32 	%p55, %r872, 0;
	@%p55 bra 	$L__BB1_103;
	ld.global.u32 	%r873, [%rd12+200];
	xor.b32  	%r946, %r946, %r873;
	ld.global.u32 	%r874, [%rd12+204];
	xor.b32  	%r945, %r945, %r874;
	ld.global.u32 	%r875, [%rd12+208];
	xor.b32  	%r944, %r944, %r875;
	ld.global.u32 	%r876, [%rd12+212];
	xor.b32  	%r943, %r943, %r876;
	ld.global.u32 	%r877, [%rd12+216];
	xor.b32  	%r942, %r942, %r877;
$L__BB1_103:
	and.b32  	%r879, %r799, 2048;
	setp.eq.s32 	%p56, %r879, 0;
	@%p56 bra 	$L__BB1_105;
	ld.global.u32 	%r880, [%rd12+220];
	xor.b32  	%r946, %r946, %r880;
	ld.global.u32 	%r881, [%rd12+224];
	xor.b32  	%r945, %r945, %r881;
	ld.global.u32 	%r882, [%rd12+228];
	xor.b32  	%r944, %r944, %r882;
	ld.global.u32 	%r883, [%rd12+232];
	xor.b32  	%r943, %r943, %r883;
	ld.global.u32 	%r884, [%rd12+236];
	xor.b32  	%r942, %r942, %r884;
$L__BB1_105:
	and.b32  	%r886, %r799, 4096;
	setp.eq.s32 	%p57, %r886, 0;
	@%p57 bra 	$L__BB1_107;
	ld.global.u32 	%r887, [%rd12+240];
	xor.b32  	%r946, %r946, %r887;
	ld.global.u32 	%r888, [%rd12+244];
	xor.b32  	%r945, %r945, %r888;
	ld.global.u32 	%r889, [%rd12+248];
	xor.b32  	%r944, %r944, %r889;
	ld.global.u32 	%r890, [%rd12+252];
	xor.b32  	%r943, %r943, %r890;
	ld.global.u32 	%r891, [%rd12+256];
	xor.b32  	%r942, %r942, %r891;
$L__BB1_107:
	and.b32  	%r893, %r799, 8192;
	setp.eq.s32 	%p58, %r893, 0;
	@%p58 bra 	$L__BB1_109;
	ld.global.u32 	%r894, [%rd12+260];
	xor.b32  	%r946, %r946, %r894;
	ld.global.u32 	%r895, [%rd12+264];
	xor.b32  	%r945, %r945, %r895;
	ld.global.u32 	%r896, [%rd12+268];
	xor.b32  	%r944, %r944, %r896;
	ld.global.u32 	%r897, [%rd12+272];
	xor.b32  	%r943, %r943, %r897;
	ld.global.u32 	%r898, [%rd12+276];
	xor.b32  	%r942, %r942, %r898;
$L__BB1_109:
	and.b32  	%r900, %r799, 16384;
	setp.eq.s32 	%p59, %r900, 0;
	@%p59 bra 	$L__BB1_111;
	ld.global.u32 	%r901, [%rd12+280];
	xor.b32  	%r946, %r946, %r901;
	ld.global.u32 	%r902, [%rd12+284];
	xor.b32  	%r945, %r945, %r902;
	ld.global.u32 	%r903, [%rd12+288];
	xor.b32  	%r944, %r944, %r903;
	ld.global.u32 	%r904, [%rd12+292];
	xor.b32  	%r943, %r943, %r904;
	ld.global.u32 	%r905, [%rd12+296];
	xor.b32  	%r942, %r942, %r905;
$L__BB1_111:
	and.b32  	%r907, %r799, 32768;
	setp.eq.s32 	%p60, %r907, 0;
	@%p60 bra 	$L__BB1_113;
	ld.global.u32 	%r908, [%rd12+300];
	xor.b32  	%r946, %r946, %r908;
	ld.global.u32 	%r909, [%rd12+304];
	xor.b32  	%r945, %r945, %r909;
	ld.global.u32 	%r910, [%rd12+308];
	xor.b32  	%r944, %r944, %r910;
	ld.global.u32 	%r911, [%rd12+312];
	xor.b32  	%r943, %r943, %r911;
	ld.global.u32 	%r912, [%rd12+316];
	xor.b32  	%r942, %r942, %r912;
$L__BB1_113:
	add.s32 	%r1125, %r1125, 16;
	setp.ne.s32 	%p61, %r1125, 32;
	@%p61 bra 	$L__BB1_81;
	mad.lo.s32 	%r913, %r1119, -31, %r367;
	add.s32 	%r1119, %r913, 1;
	setp.ne.s32 	%p62, %r1119, 5;
	@%p62 bra 	$L__BB1_80;
	st.local.u32 	[%rd3+4], %r946;
	st.local.v2.u32 	[%rd3+8], {%r945, %r944};
	st.local.v2.u32 	[%rd3+16], {%r943, %r942};
$L__BB1_116:
	shr.u64 	%rd39, %rd7, 2;
	add.s32 	%r929, %r929, 1;
	setp.gt.u64 	%p63, %rd7, 3;
	@%p63 bra 	$L__BB1_4;
$L__BB1_117:
	ld.param.u64 	%rd35, [_Z16createMaskKernelPimmm_param_0];
	mov.b32 	%r914, 0;
	st.local.v2.u32 	[%rd3+24], {%r914, %r914};
	st.local.u32 	[%rd3+32], %r914;
	mov.b64 	%rd31, 0;
	st.local.u64 	[%rd3+40], %rd31;
	shr.u32 	%r915, %r946, 2;
	xor.b32  	%r916, %r915, %r946;
	st.local.u32 	[%rd3+4], %r945;
	st.local.v2.u32 	[%rd3+8], {%r944, %r943};
	shl.b32 	%r917, %r942, 4;
	shl.b32 	%r918, %r916, 1;
	xor.b32  	%r919, %r918, %r917;
	xor.b32  	%r920, %r919, %r916;
	xor.b32  	%r921, %r920, %r942;
	st.local.v2.u32 	[%rd3+16], {%r942, %r921};
	add.s32 	%r922, %r921, 1208135799;
	cvt.rn.f32.u32 	%f1, %r922;
	fma.rn.f32 	%f2, %f1, 0f2F800000, 0f2F000000;
	setp.geu.f32 	%p64, %f2, 0f3F000000;
	selp.u32 	%r923, 1, 0, %p64;
	cvta.to.global.u64 	%rd32, %rd35;
	shl.b64 	%rd33, %rd6, 2;
	add.s64 	%rd34, %rd32, %rd33;
	st.global.u32 	[%rd34], %r923;
	add.s64 	%rd38, %rd38, %rd4;
	setp.lt.u64 	%p65, %rd38, %rd2;
	@%p65 bra 	$L__BB1_2;
$L__BB1_118:
	ret;

}
	// .globl	_Z15normalizeKernelPdmm
.visible .entry _Z15normalizeKernelPdmm(
	.param .u64 .ptr .align 1 _Z15normalizeKernelPdmm_param_0,
	.param .u64 _Z15normalizeKernelPdmm_param_1,
	.param .u64 _Z15normalizeKernelPdmm_param_2
)
{
	.reg .pred 	%p<7>;
	.reg .b32 	%r<14>;
	.reg .b64 	%rd<23>;
	.reg .b64 	%fd<12>;

	ld.param.u64 	%rd14, [_Z15normalizeKernelPdmm_param_0];
	ld.param.u64 	%rd12, [_Z15normalizeKernelPdmm_param_1];
	ld.param.u64 	%rd13, [_Z15normalizeKernelPdmm_param_2];
	cvta.to.global.u64 	%rd1, %rd14;
	mov.u32 	%r7, %ctaid.x;
	mov.u32 	%r1, %ntid.x;
	mov.u32 	%r8, %tid.x;
	mad.lo.s32 	%r9, %r7, %r1, %r8;
	cvt.u64.u32 	%rd20, %r9;
	setp.le.u64 	%p1, %rd12, %rd20;
	@%p1 bra 	$L__BB2_9;
	mov.u32 	%r10, %nctaid.x;
	mul.lo.s32 	%r11, %r1, %r10;
	cvt.u64.u32 	%rd3, %r11;
$L__BB2_2:
	mul.lo.s64 	%rd15, %rd20, %rd13;
	cvt.u32.u64 	%r13, %rd15;
	cvt.s64.s32 	%rd22, %rd15;
	add.s64 	%rd6, %rd22, %rd13;
	setp.le.u64 	%p2, %rd6, %rd22;
	mov.f64 	%fd11, 0d0000000000000000;
	@%p2 bra 	$L__BB2_5;
	mov.f64 	%fd11, 0d0000000000000000;
	mov.u64 	%rd21, %rd22;
	mov.u32 	%r12, %r13;
$L__BB2_4:
	shl.b64 	%rd16, %rd21, 3;
	add.s64 	%rd17, %rd1, %rd16;
	ld.global.f64 	%fd7, [%rd17];
	fma.rn.f64 	%fd11, %fd7, %fd7, %fd11;
	add.s32 	%r12, %r12, 1;
	cvt.s64.s32 	%rd21, %r12;
	setp.gt.u64 	%p3, %rd6, %rd21;
	@%p3 bra 	$L__BB2_4;
$L__BB2_5:
	setp.le.u64 	%p4, %rd6, %rd22;
	@%p4 bra 	$L__BB2_8;
	sqrt.rn.f64 	%fd4, %fd11;
$L__BB2_7:
	shl.b64 	%rd18, %rd22, 3;
	add.s64 	%rd19, %rd1, %rd18;
	ld.global.f64 	%fd8, [%rd19];
	div.rn.f64 	%fd9, %fd8, %fd4;
	st.global.f64 	[%rd19], %fd9;
	add.s32 	%r13, %r13, 1;
	cvt.s64.s32 	%rd22, %r13;
	setp.gt.u64 	%p5, %rd6, %rd22;
	@%p5 bra 	$L__BB2_7;
$L__BB2_8:
	add.s64 	%rd20, %rd20, %rd3;
	setp.lt.u64 	%p6, %rd20, %rd12;
	@%p6 bra 	$L__BB2_2;
$L__BB2_9:
	ret;

}
	// .globl	_Z16meanCenterKernelPdS_mm
.visible .entry _Z16meanCenterKernelPdS_mm(
	.param .u64 .ptr .align 1 _Z16meanCenterKernelPdS_mm_param_0,
	.param .u64 .ptr .align 1 _Z16meanCenterKernelPdS_mm_param_1,
	.param .u64 _Z16meanCenterKernelPdS_mm_param_2,
	.param .u64 _Z16meanCenterKernelPdS_mm_param_3
)
{
	.reg .pred 	%p<4>;
	.reg .b32 	%r<10>;
	.reg .b64 	%rd<23>;
	.reg .b64 	%fd<4>;

	ld.param.u64 	%rd11, [_Z16meanCenterKernelPdS_mm_param_0];
	ld.param.u64 	%rd12, [_Z16meanCenterKernelPdS_mm_param_1];
	ld.param.u64 	%rd14, [_Z16meanCenterKernelPdS_mm_param_2];
	ld.param.u64 	%rd13, [_Z16meanCenterKernelPdS_mm_param_3];
	mov.u32 	%r2, %ctaid.x;
	mov.u32 	%r1, %ntid.x;
	mov.u32 	%r3, %tid.x;
	mad.lo.s32 	%r4, %r2, %r1, %r3;
	cvt.u64.u32 	%rd21, %r4;
	mul.lo.s64 	%rd2, %rd13, %rd14;
	setp.le.u64 	%p1, %rd2, %rd21;
	@%p1 bra 	$L__BB3_6;
	mov.u32 	%r5, %nctaid.x;
	mul.lo.s32 	%r6, %r1, %r5;
	cvt.u64.u32 	%rd3, %r6;
	cvta.to.global.u64 	%rd4, %rd12;
	cvta.to.global.u64 	%rd5, %rd11;
	cvt.u32.u64 	%r7, %rd13;
$L__BB3_2:
	or.b64  	%rd15, %rd21, %rd13;
	and.b64  	%rd16, %rd15, -4294967296;
	setp.ne.s64 	%p2, %rd16, 0;
	@%p2 bra 	$L__BB3_4;
	cvt.u32.u64 	%r8, %rd21;
	rem.u32 	%r9, %r8, %r7;
	cvt.u64.u32 	%rd22, %r9;
	bra.uni 	$L__BB3_5;
$L__BB3_4:
	rem.u64 	%rd22, %rd21, %rd13;
$L__BB3_5:
	shl.b64 	%rd17, %rd22, 3;
	add.s64 	%rd18, %rd4, %rd17;
	ld.global.f64 	%fd1, [%rd18];
	shl.b64 	%rd19, %rd21, 3;
	add.s64 	%rd20, %rd5, %rd19;
	ld.global.f64 	%fd2, [%rd20];
	sub.f64 	%fd3, %fd2, %fd1;
	st.global.f64 	[%rd20], %fd3;
	add.s64 	%rd21, %rd21, %rd3;
	setp.lt.u64 	%p3, %rd21, %rd2;
	@%p3 bra 	$L__BB3_2;
$L__BB3_6:
	ret;

}
	// .globl	_Z11norm2KernelPdS_mmmS_
.visible .entry _Z11norm2KernelPdS_mmmS_(
	.param .u64 .ptr .align 1 _Z11norm2KernelPdS_mmmS__param_0,
	.param .u64 .ptr .align 1 _Z11norm2KernelPdS_mmmS__param_1,
	.param .u64 _Z11norm2KernelPdS_mmmS__param_2,
	.param .u64 _Z11norm2KernelPdS_mmmS__param_3,
	.param .u64 _Z11norm2KernelPdS_mmmS__param_4,
	.param .u64 .ptr .align 1 _Z11norm2KernelPdS_mmmS__param_5
)
{
	.reg .pred 	%p<5>;
	.reg .b32 	%r<11>;
	.reg .b64 	%rd<29>;
	.reg .b64 	%fd<12>;

	ld.param.u64 	%rd14, [_Z11norm2KernelPdS_mmmS__param_0];
	ld.param.u64 	%rd15, [_Z11norm2KernelPdS_mmmS__param_1];
	ld.param.u64 	%rd16, [_Z11norm2KernelPdS_mmmS__param_2];
	ld.param.u64 	%rd17, [_Z11norm2KernelPdS_mmmS__param_3];
	ld.param.u64 	%rd18, [_Z11norm2KernelPdS_mmmS__param_4];
	ld.param.u64 	%rd19, [_Z11norm2KernelPdS_mmmS__param_5];
	mov.u32 	%r5, %ctaid.x;
	mov.u32 	%r1, %ntid.x;
	mov.u32 	%r6, %tid.x;
	mad.lo.s32 	%r7, %r5, %r1, %r6;
	cvt.u64.u32 	%rd27, %r7;
	setp.le.u64 	%p1, %rd16, %rd27;
	@%p1 bra 	$L__BB4_6;
	mov.u32 	%r8, %nctaid.x;
	mul.lo.s32 	%r9, %r1, %r8;
	cvt.u64.u32 	%rd2, %r9;
	cvta.to.global.u64 	%rd3, %rd19;
	cvta.to.global.u64 	%rd4, %rd14;
	cvta.to.global.u64 	%rd5, %rd15;
$L__BB4_2:
	mul.lo.s64 	%rd7, %rd27, %rd17;
	cvt.s64.s32 	%rd28, %rd7;
	add.s64 	%rd9, %rd7, %rd17;
	setp.le.u64 	%p2, %rd9, %rd28;
	mov.f64 	%fd11, 0d0000000000000000;
	@%p2 bra 	$L__BB4_5;
	cvt.u32.u64 	%r10, %rd7;
	sub.s64 	%rd10, %rd18, %rd7;
	mov.f64 	%fd11, 0d0000000000000000;
$L__BB4_4:
	shl.b64 	%rd20, %rd28, 3;
	add.s64 	%rd21, %rd4, %rd20;
	ld.global.f64 	%fd6, [%rd21];
	add.s64 	%rd22, %rd10, %rd28;
	shl.b64 	%rd23, %rd22, 3;
	add.s64 	%rd24, %rd5, %rd23;
	ld.global.f64 	%fd7, [%rd24];
	sub.f64 	%fd8, %fd6, %fd7;
	fma.rn.f64 	%fd11, %fd8, %fd8, %fd11;
	add.s32 	%r10, %r10, 1;
	cvt.s64.s32 	%rd28, %r10;
	setp.gt.u64 	%p3, %rd9, %rd28;
	@%p3 bra 	$L__BB4_4;
$L__BB4_5:
	sqrt.rn.f64 	%fd9, %fd11;
	shl.b64 	%rd25, %rd27, 3;
	add.s64 	%rd26, %rd3, %rd25;
	st.global.f64 	[%rd26], %fd9;
	add.s64 	%rd27, %rd27, %rd2;
	setp.lt.u64 	%p4, %rd27, %rd16;
	@%p4 bra 	$L__BB4_2;
$L__BB4_6:
	ret;

}


// ===== COMPILED SASS (sm_100) =====

	.target	sm_100

	.elftype	@"ET_EXEC"


//--------------------- .note.nv.tkinfo           --------------------------
	.section	.note.nv.tkinfo,"",@"SHT_NOTE"
	.sectionflags	@"SHF_NOTE_NV_TKINFO"
	.tkinfo
        /*0018*/ 	.word	0x00000002
        /*0030*/ 	.string	""
        /*0030*/ 	.string	"ptxas"
        /*0030*/ 	.string	"Cuda compilation tools, release 13.0, V13.0.88"
        /*0030*/ 	.string	"Build cuda_13.0.r13.0/compiler.36424714_0"
        /*0030*/ 	.string	"-arch sm_100 -m 64 "



//--------------------- .note.nv.cuinfo           --------------------------
	.section	.note.nv.cuinfo,"",@"SHT_NOTE"
	.sectionflags	@"SHF_NOTE_NV_CUINFO"
        /*0018*/ 	.short	0x0002
        /*001a*/ 	.short	0x0064
        /*001c*/ 	.short	0x0082
	.zero		2


//--------------------- .nv.info                  --------------------------
	.section	.nv.info,"",@"SHT_CUDA_INFO"
	.align	4


	//----- nvinfo : EIATTR_REGCOUNT
	.align		4
        /*0000*/ 	.byte	0x04, 0x2f
        /*0002*/ 	.short	(.L_10 - .L_9)
	.align		4
.L_9:
        /*0004*/ 	.word	index@(_Z14occludedKernelPdS_Pimmm)
        /*0008*/ 	.word	0x0000001e


	//----- nvinfo : EIATTR_FRAME_SIZE
	.align		4
.L_10:
        /*000c*/ 	.byte	0x04, 0x11
        /*000e*/ 	.short	(.L_12 - .L_11)
	.align		4
.L_11:
        /*0010*/ 	.word	index@($__internal_6_$__cuda_sm20_sqrt_rn_f32_slowpath)
        /*0014*/ 	.word	0x00000000


	//----- nvinfo : EIATTR_FRAME_SIZE
	.align		4
.L_12:
        /*0018*/ 	.byte	0x04, 0x11
        /*001a*/ 	.short	(.L_14 - .L_13)
	.align		4
.L_13:
        /*001c*/ 	.word	index@($__internal_5_$__cuda_sm20_rem_u64)
        /*0020*/ 	.word	0x00000000


	//----- nvinfo : EIATTR_FRAME_SIZE
	.align		4
.L_14:
        /*0024*/ 	.byte	0x04, 0x11
        /*0026*/ 	.short	(.L_16 - .L_15)
	.align		4
.L_15:
        /*0028*/ 	.word	index@($__internal_4_$__cuda_sm20_div_rn_f64_full)
        /*002c*/ 	.word	0x00000000


	//----- nvinfo : EIATTR_FRAME_SIZE
	.align		4
.L_16:
        /*0030*/ 	.byte	0x04, 0x11
        /*0032*/ 	.short	(.L_18 - .L_17)
	.align		4
.L_17:
        /*0034*/ 	.word	index@(_Z14occludedKernelPdS_Pimmm)
        /*0038*/ 	.word	0x00000000


	//----- nvinfo : EIATTR_REGCOUNT
	.align		4
.L_18:
        /*003c*/ 	.byte	0x04, 0x2f
        /*003e*/ 	.short	(.L_20 - .L_19)
	.align		4
.L_19:
        /*0040*/ 	.word	index@(_Z16createMaskKernelPimmm)
        /*0044*/ 	.word	0x00000020


	//----- nvinfo : EIATTR_FRAME_SIZE
	.align		4
.L_20:
        /*0048*/ 	.byte	0x04, 0x11
        /*004a*/ 	.short	(.L_22 - .L_21)
	.align		4
.L_21:
        /*004c*/ 	.word	index@(_Z16createMaskKernelPimmm)
        /*0050*/ 	.word	0x00000030


	//----- nvinfo : EIATTR_REGCOUNT
	.align		4
.L_22:
        /*0054*/ 	.byte	0x04, 0x2f
        /*0056*/ 	.short	(.L_24 - .L_23)
	.align		4
.L_23:
        /*0058*/ 	.word	index@(_Z15normalizeKernelPdmm)
        /*005c*/ 	.word	0x00000020


	//----- nvinfo : EIATTR_FRAME_SIZE
	.align		4
.L_24:
        /*0060*/ 	.byte	0x04, 0x11
        /*0062*/ 	.short	(.L_26 - .L_25)
	.align		4
.L_25:
        /*0064*/ 	.word	index@($__internal_3_$__cuda_sm20_dsqrt_rn_f64_mediumpath_v1)
        /*0068*/ 	.word	0x00000000


	//----- nvinfo : EIATTR_FRAME_SIZE
	.align		4
.L_26:
        /*006c*/ 	.byte	0x04, 0x11
        /*006e*/ 	.short	(.L_28 - .L_27)
	.align		4
.L_27:
        /*0070*/ 	.word	index@($__internal_2_$__cuda_sm20_div_rn_f64_full)
        /*0074*/ 	.word	0x00000000


	//----- nvinfo : EIATTR_FRAME_SIZE
	.align		4
.L_28:
        /*0078*/ 	.byte	0x04, 0x11
        /*007a*/ 	.short	(.L_30 - .L_29)
	.align		4
.L_29:
        /*007c*/ 	.word	index@(_Z15normalizeKernelPdmm)
        /*0080*/ 	.word	0x00000000


	//----- nvinfo : EIATTR_REGCOUNT
	.align		4
.L_30:
        /*0084*/ 	.byte	0x04, 0x2f
        /*0086*/ 	.short	(.L_32 - .L_31)
	.align		4
.L_31:
        /*0088*/ 	.word	index@(_Z16meanCenterKernelPdS_mm)
        /*008c*/ 	.word	0x00000014


	//----- nvinfo : EIATTR_FRAME_SIZE
	.align		4
.L_32:
        /*0090*/ 	.byte	0x04, 0x11
        /*0092*/ 	.short	(.L_34 - .L_33)
	.align		4
.L_33:
        /*0094*/ 	.word	index@($__internal_1_$__cuda_sm20_rem_u64)
        /*0098*/ 	.word	0x00000000


	//----- nvinfo : EIATTR_FRAME_SIZE
	.align		4
.L_34:
        /*009c*/ 	.byte	0x04, 0x11
        /*009e*/ 	.short	(.L_36 - .L_35)
	.align		4
.L_35:
        /*00a0*/ 	.word	index@(_Z16meanCenterKernelPdS_mm)
        /*00a4*/ 	.word	0x00000000


	//----- nvinfo : EIATTR_REGCOUNT
	.align		4
.L_36:
        /*00a8*/ 	.byte	0x04, 0x2f
        /*00aa*/ 	.short	(.L_38 - .L_37)
	.align		4
.L_37:
        /*00ac*/ 	.word	index@(_Z11norm2KernelPdS_mmmS_)
        /*00b0*/ 	.word	0x00000016


	//----- nvinfo : EIATTR_FRAME_SIZE
	.align		4
.L_38:
        /*00b4*/ 	.byte	0x04, 0x11
        /*00b6*/ 	.short	(.L_40 - .L_39)
	.align		4
.L_39:
        /*00b8*/ 	.word	index@($__internal_0_$__cuda_sm20_dsqrt_rn_f64_mediumpath_v1)
        /*00bc*/ 	.word	0x00000000


	//----- nvinfo : EIATTR_FRAME_SIZE
	.align		4
.L_40:
        /*00c0*/ 	.byte	0x04, 0x11
        /*00c2*/ 	.short	(.L_42 - .L_41)
	.align		4
.L_41:
        /*00c4*/ 	.word	index@(_Z11norm2KernelPdS_mmmS_)
        /*00c8*/ 	.word	0x00000000


	//----- nvinfo : EIATTR_MIN_STACK_SIZE
	.align		4
.L_42:
        /*00cc*/ 	.byte	0x04, 0x12
        /*00ce*/ 	.short	(.L_44 - .L_43)
	.align		4
.L_43:
        /*00d0*/ 	.word	index@(_Z11norm2KernelPdS_mmmS_)
        /*00d4*/ 	.word	0x00000000


	//----- nvinfo : EIATTR_MIN_STACK_SIZE
	.align		4
.L_44:
        /*00d8*/ 	.byte	0x04, 0x12
        /*00da*/ 	.short	(.L_46 - .L_45)
	.align		4
.L_45:
        /*00dc*/ 	.word	index@(_Z16meanCenterKernelPdS_mm)
        /*00e0*/ 	.word	0x00000000


	//----- nvinfo : EIATTR_MIN_STACK_SIZE
	.align		4
.L_46:
        /*00e4*/ 	.byte	0x04, 0x12
        /*00e6*/ 	.short	(.L_48 - .L_47)
	.align		4
.L_47:
        /*00e8*/ 	.word	index@(_Z15normalizeKernelPdmm)
        /*00ec*/ 	.word	0x00000000


	//----- nvinfo : EIATTR_MIN_STACK_SIZE
	.align		4
.L_48:
        /*00f0*/ 	.byte	0x04, 0x12
        /*00f2*/ 	.short	(.L_50 - .L_49)
	.align		4
.L_49:
        /*00f4*/ 	.word	index@(_Z16createMaskKernelPimmm)
        /*00f8*/ 	.word	0x00000030


	//----- nvinfo : EIATTR_MIN_STACK_SIZE
	.align		4
.L_50:
        /*00fc*/ 	.byte	0x04, 0x12
        /*00fe*/ 	.short	(.L_52 - .L_51)
	.align		4
.L_51:
        /*0100*/ 	.word	index@(_Z14occludedKernelPdS_Pimmm)
        /*0104*/ 	.word	0x00000000
.L_52:


//--------------------- .nv.compat                --------------------------
	.section	.nv.compat,"",@"SHT_CUDA_COMPAT_INFO"
	.align	4
        /*0000*/ 	.byte	0x02, 0x09, 0x00, 0x00, 0x02, 0x02, 0x01, 0x00, 0x02, 0x05, 0x05, 0x00, 0x03, 0x07, 0x01, 0x01
        /*0010*/ 	.byte	0x02, 0x03, 0x00, 0x00, 0x02, 0x06, 0x01, 0x00, 0x04, 0x0b, 0x08, 0x00, 0x01, 0x00, 0x00, 0x00
        /*0020*/ 	.byte	0x00, 0x00, 0x00, 0x00


//--------------------- .nv.info._Z11norm2KernelPdS_mmmS_ --------------------------
	.section	.nv.info._Z11norm2KernelPdS_mmmS_,"",@"SHT_CUDA_INFO"
	.sectionflags	@""
	.align	4


	//----- nvinfo : EIATTR_CUDA_API_VERSION
	.align		4
        /*0000*/ 	.byte	0x04, 0x37
        /*0002*/ 	.short	(.L_54 - .L_53)
.L_53:
        /*0004*/ 	.word	0x00000082


	//----- nvinfo : EIATTR_KPARAM_INFO
	.align		4
.L_54:
        /*0008*/ 	.byte	0x04, 0x17
        /*000a*/ 	.short	(.L_56 - .L_55)
.L_55:
        /*000c*/ 	.word	0x00000000
        /*0010*/ 	.short	0x0005
        /*0012*/ 	.short	0x0028
        /*0014*/ 	.byte	0x00, 0xf5, 0x21, 0x00


	//----- nvinfo : EIATTR_KPARAM_INFO
	.align		4
.L_56:
        /*0018*/ 	.byte	0x04, 0x17
        /*001a*/ 	.short	(.L_58 - .L_57)
.L_57:
        /*001c*/ 	.word	0x00000000
        /*0020*/ 	.short	0x0004
        /*0022*/ 	.short	0x0020
        /*0024*/ 	.byte	0x00, 0xf0, 0x21, 0x00


	//----- nvinfo : EIATTR_KPARAM_INFO
	.align		4
.L_58:
        /*0028*/ 	.byte	0x04, 0x17
        /*002a*/ 	.short	(.L_60 - .L_59)
.L_59:
        /*002c*/ 	.word	0x00000000
        /*0030*/ 	.short	0x0003
        /*0032*/ 	.short	0x0018
        /*0034*/ 	.byte	0x00, 0xf0, 0x21, 0x00


	//----- nvinfo : EIATTR_KPARAM_INFO
	.align		4
.L_60:
        /*0038*/ 	.byte	0x04, 0x17
        /*003a*/ 	.short	(.L_62 - .L_61)
.L_61:
        /*003c*/ 	.word	0x00000000
        /*0040*/ 	.short	0x0002
        /*0042*/ 	.short	0x0010
        /*0044*/ 	.byte	0x00, 0xf0, 0x21, 0x00


	//----- nvinfo : EIATTR_KPARAM_INFO
	.align		4
.L_62:
        /*0048*/ 	.byte	0x04, 0x17
        /*004a*/ 	.short	(.L_64 - .L_63)
.L_63:
        /*004c*/ 	.word	0x00000000
        /*0050*/ 	.short	0x0001
        /*0052*/ 	.short	0x0008
        /*0054*/ 	.byte	0x00, 0xf5, 0x21, 0x00


	//----- nvinfo : EIATTR_KPARAM_INFO
	.align		4
.L_64:
        /*0058*/ 	.byte	0x04, 0x17
        /*005a*/ 	.short	(.L_66 - .L_65)
.L_65:
        /*005c*/ 	.word	0x00000000
        /*0060*/ 	.short	0x0000
        /*0062*/ 	.short	0x0000
        /*0064*/ 	.byte	0x00, 0xf5, 0x21, 0x00


	//----- nvinfo : EIATTR_SPARSE_MMA_MASK
	.align		4
.L_66:
        /*0068*/ 	.byte	0x03, 0x50
        /*006a*/ 	.short	0x0000


	//----- nvinfo : EIATTR_MAXREG_COUNT
	.align		4
        /*006c*/ 	.byte	0x03, 0x1b
        /*006e*/ 	.short	0x00ff


	//----- nvinfo : EIATTR_MERCURY_ISA_VERSION
	.align		4
        /*0070*/ 	.byte	0x03, 0x5f
        /*0072*/ 	.short	0x0101


	//----- nvinfo : EIATTR_VRC_CTA_INIT_COUNT
	.align		4
        /*0074*/ 	.byte	0x02, 0x4a
	.zero		1
	.zero		1


	//----- nvinfo : EIATTR_EXIT_INSTR_OFFSETS
	.align		4
        /*0078*/ 	.byte	0x04, 0x1c
        /*007a*/ 	.short	(.L_68 - .L_67)


	//   ....[0]....
.L_67:
        /*007c*/ 	.word	0x00000080


	//   ....[1]....
        /*0080*/ 	.word	0x00000530


	//----- nvinfo : EIATTR_CRS_STACK_SIZE
	.align		4
.L_68:
        /*0084*/ 	.byte	0x04, 0x1e
        /*0086*/ 	.short	(.L_70 - .L_69)
.L_69:
        /*0088*/ 	.word	0x00000000


	//----- nvinfo : EIATTR_CBANK_PARAM_SIZE
	.align		4
.L_70:
        /*008c*/ 	.byte	0x03, 0x19
        /*008e*/ 	.short	0x0030


	//----- nvinfo : EIATTR_PARAM_CBANK
	.align		4
        /*0090*/ 	.byte	0x04, 0x0a
        /*0092*/ 	.short	(.L_72 - .L_71)
	.align		4
.L_71:
        /*0094*/ 	.word	index@(.nv.constant0._Z11norm2KernelPdS_mmmS_)
        /*0098*/ 	.short	0x0380
        /*009a*/ 	.short	0x0030


	//----- nvinfo : EIATTR_SW_WAR
	.align		4
.L_72:
        /*009c*/ 	.byte	0x04, 0x36
        /*009e*/ 	.short	(.L_74 - .L_73)
.L_73:
        /*00a0*/ 	.word	0x00000008
.L_74:


//--------------------- .nv.info._Z16meanCenterKernelPdS_mm --------------------------
	.section	.nv.info._Z16meanCenterKernelPdS_mm,"",@"SHT_CUDA_INFO"
	.sectionflags	@""
	.align	4


	//----- nvinfo : EIATTR_CUDA_API_VERSION
	.align		4
        /*0000*/ 	.byte	0x04, 0x37
        /*0002*/ 	.short	(.L_76 - .L_75)
.L_75:
        /*0004*/ 	.word	0x00000082


	//----- nvinfo : EIATTR_KPARAM_INFO
	.align		4
.L_76:
        /*0008*/ 	.byte	0x04, 0x17
        /*000a*/ 	.short	(.L_78 - .L_77)
.L_77:
        /*000c*/ 	.word	0x00000000
        /*0010*/ 	.short	0x0003
        /*0012*/ 	.short	0x0018
        /*0014*/ 	.byte	0x00, 0xf0, 0x21, 0x00


	//----- nvinfo : EIATTR_KPARAM_INFO
	.align		4
.L_78:
        /*0018*/ 	.byte	0x04, 0x17
        /*001a*/ 	.short	(.L_80 - .L_79)
.L_79:
        /*001c*/ 	.word	0x00000000
        /*0020*/ 	.short	0x0002
        /*0022*/ 	.short	0x0010
        /*0024*/ 	.byte	0x00, 0xf0, 0x21, 0x00


	//----- nvinfo : EIATTR_KPARAM_INFO
	.align		4
.L_80:
        /*0028*/ 	.byte	0x04, 0x17
        /*002a*/ 	.short	(.L_82 - .L_81)
.L_81:
        /*002c*/ 	.word	0x00000000
        /*0030*/ 	.short	0x0001
        /*0032*/ 	.short	0x0008
        /*0034*/ 	.byte	0x00, 0xf5, 0x21, 0x00


	//----- nvinfo : EIATTR_KPARAM_INFO
	.align		4
.L_82:
        /*0038*/ 	.byte	0x04, 0x17
        /*003a*/ 	.short	(.L_84 - .L_83)
.L_83:
        /*003c*/ 	.word	0x00000000
        /*0040*/ 	.short	0x0000
        /*0042*/ 	.short	0x0000
        /*0044*/ 	.byte	0x00, 0xf5, 0x21, 0x00


	//----- nvinfo : EIATTR_SPARSE_MMA_MASK
	.align		4
.L_84:
        /*0048*/ 	.byte	0x03, 0x50
        /*004a*/ 	.short	0x0000


	//----- nvinfo : EIATTR_MAXREG_COUNT
	.align		4
        /*004c*/ 	.byte	0x03, 0x1b
        /*004e*/ 	.short	0x00ff


	//----- nvinfo : EIATTR_MERCURY_ISA_VERSION
	.align		4
        /*0050*/ 	.byte	0x03, 0x5f
        /*0052*/ 	.short	0x0101


	//----- nvinfo : EIATTR_VRC_CTA_INIT_COUNT
	.align		4
        /*0054*/ 	.byte	0x02, 0x4a
	.zero		1
	.zero		1


	//----- nvinfo : EIATTR_EXIT_INSTR_OFFSETS
	.align		4
        /*0058*/ 	.byte	0x04, 0x1c
        /*005a*/ 	.short	(.L_86 - .L_85)


	//   ....[0]....
.L_85:
        /*005c*/ 	.word	0x000000d0


	//   ....[1]....
        /*0060*/ 	.word	0x000003d0


	//----- nvinfo : EIATTR_CRS_STACK_SIZE
	.align		4
.L_86:
        /*0064*/ 	.byte	0x04, 0x1e
        /*0066*/ 	.short	(.L_88 - .L_87)
.L_87:
        /*0068*/ 	.word	0x00000000


	//----- nvinfo : EIATTR_CBANK_PARAM_SIZE
	.align		4
.L_88:
        /*006c*/ 	.byte	0x03, 0x19
        /*006e*/ 	.short	0x0020


	//----- nvinfo : EIATTR_PARAM_CBANK
	.align		4
        /*0070*/ 	.byte	0x04, 0x0a
        /*0072*/ 	.short	(.L_90 - .L_89)
	.align		4
.L_89:
        /*0074*/ 	.word	index@(.nv.constant0._Z16meanCenterKernelPdS_mm)
        /*0078*/ 	.short	0x0380
        /*007a*/ 	.short	0x0020


	//----- nvinfo : EIATTR_SW_WAR
	.align		4
.L_90:
        /*007c*/ 	.byte	0x04, 0x36
        /*007e*/ 	.short	(.L_92 - .L_91)
.L_91:
        /*0080*/ 	.word	0x00000008
.L_92:


//--------------------- .nv.info._Z15normalizeKernelPdmm --------------------------
	.section	.nv.info._Z15normalizeKernelPdmm,"",@"SHT_CUDA_INFO"
	.sectionflags	@""
	.align	4


	//----- nvinfo : EIATTR_CUDA_API_VERSION
	.align		4
        /*0000*/ 	.byte	0x04, 0x37
        /*0002*/ 	.short	(.L_94 - .L_93)
.L_93:
        /*0004*/ 	.word	0x00000082


	//----- nvinfo : EIATTR_KPARAM_INFO
	.align		4
.L_94:
        /*0008*/ 	.byte	0x04, 0x17
        /*000a*/ 	.short	(.L_96 - .L_95)
.L_95:
        /*000c*/ 	.word	0x00000000
        /*0010*/ 	.short	0x0002
        /*0012*/ 	.short	0x0010
        /*0014*/ 	.byte	0x00, 0xf0, 0x21, 0x00


	//----- nvinfo : EIATTR_KPARAM_INFO
	.align		4
.L_96:
        /*0018*/ 	.byte	0x04, 0x17
        /*001a*/ 	.short	(.L_98 - .L_97)
.L_97:
        /*001c*/ 	.word	0x00000000
        /*0020*/ 	.short	0x0001
        /*0022*/ 	.short	0x0008
        /*0024*/ 	.byte	0x00, 0xf0, 0x21, 0x00


	//----- nvinfo : EIATTR_KPARAM_INFO
	.align		4
.L_98:
        /*0028*/ 	.byte	0x04, 0x17
        /*002a*/ 	.short	(.L_100 - .L_99)
.L_99:
        /*002c*/ 	.word	0x00000000
        /*0030*/ 	.short	0x0000
        /*0032*/ 	.short	0x0000
        /*0034*/ 	.byte	0x00, 0xf5, 0x21, 0x00


	//----- nvinfo : EIATTR_SPARSE_MMA_MASK
	.align		4
.L_100:
        /*0038*/ 	.byte	0x03, 0x50
        /*003a*/ 	.short	0x0000


	//----- nvinfo : EIATTR_MAXREG_COUNT
	.align		4
        /*003c*/ 	.byte	0x03, 0x1b
        /*003e*/ 	.short	0x00ff


	//----- nvinfo : EIATTR_MERCURY_ISA_VERSION
	.align		4
        /*0040*/ 	.byte	0x03, 0x5f
        /*0042*/ 	.short	0x0101


	//----- nvinfo : EIATTR_VRC_CTA_INIT_COUNT
	.align		4
        /*0044*/ 	.byte	0x02, 0x4a
	.zero		1
	.zero		1


	//----- nvinfo : EIATTR_EXIT_INSTR_OFFSETS
	.align		4
        /*0048*/ 	.byte	0x04, 0x1c
        /*004a*/ 	.short	(.L_102 - .L_101)


	//   ....[0]....
.L_101:
        /*004c*/ 	.word	0x00000080


	//   ....[1]....
        /*0050*/ 	.word	0x000006a0


	//----- nvinfo : EIATTR_CRS_STACK_SIZE
	.align		4
.L_102:
        /*0054*/ 	.byte	0x04, 0x1e
        /*0056*/ 	.short	(.L_104 - .L_103)
.L_103:
        /*0058*/ 	.word	0x00000000


	//----- nvinfo : EIATTR_CBANK_PARAM_SIZE
	.align		4
.L_104:
        /*005c*/ 	.byte	0x03, 0x19
        /*005e*/ 	.short	0x0018


	//----- nvinfo : EIATTR_PARAM_CBANK
	.align		4
        /*0060*/ 	.byte	0x04, 0x0a
        /*0062*/ 	.short	(.L_106 - .L_105)
	.align		4
.L_105:
        /*0064*/ 	.word	index@(.nv.constant0._Z15normalizeKernelPdmm)
        /*0068*/ 	.short	0x0380
        /*006a*/ 	.short	0x0018


	//----- nvinfo : EIATTR_SW_WAR
	.align		4
.L_106:
        /*006c*/ 	.byte	0x04, 0x36
        /*006e*/ 	.short	(.L_108 - .L_107)
.L_107:
        /*0070*/ 	.word	0x00000008
.L_108:


//--------------------- .nv.info._Z16createMaskKernelPimmm --------------------------
	.section	.nv.info._Z16createMaskKernelPimmm,"",@"SHT_CUDA_INFO"
	.sectionflags	@""
	.align	4


	//----- nvinfo : EIATTR_CUDA_API_VERSION
	.align		4
        /*0000*/ 	.byte	0x04, 0x37
        /*0002*/ 	.short	(.L_110 - .L_109)
.L_109:
        /*0004*/ 	.word	0x00000082


	//----- nvinfo : EIATTR_KPARAM_INFO
	.align		4
.L_110:
        /*0008*/ 	.byte	0x04, 0x17
        /*000a*/ 	.short	(.L_112 - .L_111)
.L_111:
        /*000c*/ 	.word	0x00000000
        /*0010*/ 	.short	0x0003
        /*0012*/ 	.short	0x0018
        /*0014*/ 	.byte	0x00, 0xf0, 0x21, 0x00


	//----- nvinfo : EIATTR_KPARAM_INFO
	.align		4
.L_112:
        /*0018*/ 	.byte	0x04, 0x17
        /*001a*/ 	.short	(.L_114 - .L_113)
.L_113:
        /*001c*/ 	.word	0x00000000
        /*0020*/ 	.short	0x0002
        /*0022*/ 	.short	0x0010
        /*0024*/ 	.byte	0x00, 0xf0, 0x21, 0x00


	//----- nvinfo : EIATTR_KPARAM_INFO
	.align		4
.L_114:
        /*0028*/ 	.byte	0x04, 0x17
        /*002a*/ 	.short	(.L_116 - .L_115)
.L_115:
        /*002c*/ 	.word	0x00000000
        /*0030*/ 	.short	0x0001
        /*0032*/ 	.short	0x0008
        /*0034*/ 	.byte	0x00, 0xf0, 0x21, 0x00


	//----- nvinfo : EIATTR_KPARAM_INFO
	.align		4
.L_116:
        /*0038*/ 	.byte	0x04, 0x17
        /*003a*/ 	.short	(.L_118 - .L_117)
.L_117:
        /*003c*/ 	.word	0x00000000
        /*0040*/ 	.short	0x0000
        /*0042*/ 	.short	0x0000
        /*0044*/ 	.byte	0x00, 0xf5, 0x21, 0x00


	//----- nvinfo : EIATTR_SPARSE_MMA_MASK
	.align		4
.L_118:
        /*0048*/ 	.byte	0x03, 0x50
        /*004a*/ 	.short	0x0000


	//----- nvinfo : EIATTR_MAXREG_COUNT
	.align		4
        /*004c*/ 	.byte	0x03, 0x1b
        /*004e*/ 	.short	0x00ff


	//----- nvinfo : EIATTR_MERCURY_ISA_VERSION
	.align		4
        /*0050*/ 	.byte	0x03, 0x5f
        /*0052*/ 	.short	0x0101


	//----- nvinfo : EIATTR_VRC_CTA_INIT_COUNT
	.align		4
        /*0054*/ 	.byte	0x02, 0x4a
	.zero		1
	.zero		1


	//----- nvinfo : EIATTR_EXIT_INSTR_OFFSETS
	.align		4
        /*0058*/ 	.byte	0x04, 0x1c
        /*005a*/ 	.short	(.L_120 - .L_119)


	//   ....[0]....
.L_119:
        /*005c*/ 	.word	0x000000e0


	//   ....[1]....
        /*0060*/ 	.word	0x00002ab0


	//----- nvinfo : EIATTR_CRS_STACK_SIZE
	.align		4
.L_120:
        /*0064*/ 	.byte	0x04, 0x1e
        /*0066*/ 	.short	(.L_122 - .L_121)
.L_121:
        /*0068*/ 	.word	0x00000000


	//----- nvinfo : EIATTR_CBANK_PARAM_SIZE
	.align		4
.L_122:
        /*006c*/ 	.byte	0x03, 0x19
        /*006e*/ 	.short	0x0020


	//----- nvinfo : EIATTR_PARAM_CBANK
	.align		4
        /*0070*/ 	.byte	0x04, 0x0a
        /*0072*/ 	.short	(.L_124 - .L_123)
	.align		4
.L_123:
        /*0074*/ 	.word	index@(.nv.constant0._Z16createMaskKernelPimmm)
        /*0078*/ 	.short	0x0380
        /*007a*/ 	.short	0x0020


	//----- nvinfo : EIATTR_SW_WAR
	.align		4
.L_124:
        /*007c*/ 	.byte	0x04, 0x36
        /*007e*/ 	.short	(.L_126 - .L_125)
.L_125:
        /*0080*/ 	.word	0x00000008
.L_126:


//--------------------- .nv.info._Z14occludedKernelPdS_Pimmm --------------------------
	.section	.nv.info._Z14occludedKernelPdS_Pimmm,"",@"SHT_CUDA_INFO"
	.sectionflags	@""
	.align	4


	//----- nvinfo : EIATTR_CUDA_API_VERSION
	.align		4
        /*0000*/ 	.byte	0x04, 0x37
        /*0002*/ 	.short	(.L_128 - .L_127)
.L_127:
        /*0004*/ 	.word	0x00000082


	//----- nvinfo : EIATTR_KPARAM_INFO
	.align		4
.L_128:
        /*0008*/ 	.byte	0x04, 0x17
        /*000a*/ 	.short	(.L_130 - .L_129)
.L_129:
        /*000c*/ 	.word	0x00000000
        /*0010*/ 	.short	0x0005
        /*0012*/ 	.short	0x0028
        /*0014*/ 	.byte	0x00, 0xf0, 0x21, 0x00


	//----- nvinfo : EIATTR_KPARAM_INFO
	.align		4
.L_130:
        /*0018*/ 	.byte	0x04, 0x17
        /*001a*/ 	.short	(.L_132 - .L_131)
.L_131:
        /*001c*/ 	.word	0x00000000
        /*0020*/ 	.short	0x0004
        /*0022*/ 	.short	0x0020
        /*0024*/ 	.byte	0x00, 0xf0, 0x21, 0x00


	//----- nvinfo : EIATTR_KPARAM_INFO
	.align		4
.L_132:
        /*0028*/ 	.byte	0x04, 0x17
        /*002a*/ 	.short	(.L_134 - .L_133)
.L_133:
        /*002c*/ 	.word	0x00000000
        /*0030*/ 	.short	0x0003
        /*0032*/ 	.short	0x0018
        /*0034*/ 	.byte	0x00, 0xf0, 0x21, 0x00


	//----- nvinfo : EIATTR_KPARAM_INFO
	.align		4
.L_134:
        /*0038*/ 	.byte	0x04, 0x17
        /*003a*/ 	.short	(.L_136 - .L_135)
.L_135:
        /*003c*/ 	.word	0x00000000
        /*0040*/ 	.short	0x0002
        /*0042*/ 	.short	0x0010
        /*0044*/ 	.byte	0x00, 0xf5, 0x21, 0x00


	//----- nvinfo : EIATTR_KPARAM_INFO
	.align		4
.L_136:
        /*0048*/ 	.byte	0x04, 0x17
        /*004a*/ 	.short	(.L_138 - .L_137)
.L_137:
        /*004c*/ 	.word	0x00000000
        /*0050*/ 	.short	0x0001
        /*0052*/ 	.short	0x0008
        /*0054*/ 	.byte	0x00, 0xf5, 0x21, 0x00


	//----- nvinfo : EIATTR_KPARAM_INFO
	.align		4
.L_138:
        /*0058*/ 	.byte	0x04, 0x17
        /*005a*/ 	.short	(.L_140 - .L_139)
.L_139:
        /*005c*/ 	.word	0x00000000
        /*0060*/ 	.short	0x0000
        /*0062*/ 	.short	0x0000
        /*0064*/ 	.byte	0x00, 0xf5, 0x21, 0x00


	//----- nvinfo : EIATTR_SPARSE_MMA_MASK
	.align		4
.L_140:
        /*0068*/ 	.byte	0x03, 0x50
        /*006a*/ 	.short	0x0000


	//----- nvinfo : EIATTR_MAXREG_COUNT
	.align		4
        /*006c*/ 	.byte	0x03, 0x1b
        /*006e*/ 	.short	0x00ff


	//----- nvinfo : EIATTR_MERCURY_ISA_VERSION
	.align		4
        /*0070*/ 	.byte	0x03, 0x5f
        /*0072*/ 	.short	0x0101


	//----- nvinfo : EIATTR_VRC_CTA_INIT_COUNT
	.align		4
        /*0074*/ 	.byte	0x02, 0x4a
	.zero		1
	.zero		1


	//----- nvinfo : EIATTR_EXIT_INSTR_OFFSETS
	.align		4
        /*0078*/ 	.byte	0x04, 0x1c
        /*007a*/ 	.short	(.L_142 - .L_141)


	//   ....[0]....
.L_141:
        /*007c*/ 	.word	0x000000d0


	//   ....[1]....
        /*0080*/ 	.word	0x00001670


	//----- nvinfo : EIATTR_CRS_STACK_SIZE
	.align		4
.L_142:
        /*0084*/ 	.byte	0x04, 0x1e
        /*0086*/ 	.short	(.L_144 - .L_143)
.L_143:
        /*0088*/ 	.word	0x00000000


	//----- nvinfo : EIATTR_CBANK_PARAM_SIZE
	.align		4
.L_144:
        /*008c*/ 	.byte	0x03, 0x19
        /*008e*/ 	.short	0x0030


	//----- nvinfo : EIATTR_PARAM_CBANK
	.align		4
        /*0090*/ 	.byte	0x04, 0x0a
        /*0092*/ 	.short	(.L_146 - .L_145)
	.align		4
.L_145:
        /*0094*/ 	.word	index@(.nv.constant0._Z14occludedKernelPdS_Pimmm)
        /*0098*/ 	.short	0x0380
        /*009a*/ 	.short	0x0030


	//----- nvinfo : EIATTR_SW_WAR
	.align		4
.L_146:
        /*009c*/ 	.byte	0x04, 0x36
        /*009e*/ 	.short	(.L_148 - .L_147)
.L_147:
        /*00a0*/ 	.word	0x00000008
.L_148:


//--------------------- .nv.callgraph             --------------------------
	.section	.nv.callgraph,"",@"SHT_CUDA_CALLGRAPH"
	.align	4
	.sectionentsize	8
	.align		4
        /*0000*/ 	.word	0x00000000
	.align		4
        /*0004*/ 	.word	0xffffffff
	.align		4
        /*0008*/ 	.word	0x00000000
	.align		4
        /*000c*/ 	.word	0xfffffffe
	.align		4
        /*0010*/ 	.word	0x00000000
	.align		4
        /*0014*/ 	.word	0xfffffffd
	.align		4
        /*0018*/ 	.word	0x00000000
	.align		4
        /*001c*/ 	.word	0xfffffffc


//--------------------- .nv.constant4             --------------------------
	.section	.nv.constant4,"a",@progbits
	.align	8
	.align		8
.nv.constant4:
        /*0000*/ 	.dword	precalc_xorwow_matrix
	.align		8
        /*0008*/ 	.dword	precalc_xorwow_offset_matrix
	.align		8
        /*0010*/ 	.dword	mrg32k3aM1
	.align		8
        /*0018*/ 	.dword	mrg32k3aM2
	.align		8
        /*0020*/ 	.dword	mrg32k3aM1SubSeq
	.align		8
        /*0028*/ 	.dword	mrg32k3aM2SubSeq
	.align		8
        /*0030*/ 	.dword	mrg32k3aM1Seq
	.align		8
        /*0038*/ 	.dword	mrg32k3aM2Seq


//--------------------- .nv.constant3             --------------------------
	.section	.nv.constant3,"a",@progbits
	.align	8
.nv.constant3:
	.type		__cr_lgamma_table,@object
	.size		__cr_lgamma_table,(.L_8 - __cr_lgamma_table)
__cr_lgamma_table:
        /*0000*/ 	.byte	0x00, 0x00, 0x00, 0x00, 0x00, 0x00, 0x00, 0x00, 0x00, 0x00, 0x00, 0x00, 0x00, 0x00, 0x00, 0x00
        /*0010*/ 	.byte	0xef, 0x39, 0xfa, 0xfe, 0x42, 0x2e, 0xe6, 0x3f, 0x02, 0x20, 0x2a, 0xfa, 0x0b, 0xab, 0xfc, 0x3f
        /*0020*/ 	.byte	0xf9, 0x2c, 0x92, 0x7c, 0xa7, 0x6c, 0x09, 0x40, 0xc9, 0x79, 0x44, 0x3c, 0x64, 0x26, 0x13, 0x40
        /*0030*/ 	.byte	0xca, 0x01, 0xcf, 0x3a, 0x27, 0x51, 0x1a, 0x40, 0x30, 0xcc, 0x2d, 0xf3, 0xe1, 0x0c, 0x21, 0x40
        /*0040*/ 	.byte	0x0d, 0xb7, 0xfc, 0x82, 0x8e, 0x35, 0x25, 0x40
.L_8:


//--------------------- .text._Z11norm2KernelPdS_mmmS_ --------------------------
	.section	.text._Z11norm2KernelPdS_mmmS_,"ax",@progbits
	.align	128
        .global         _Z11norm2KernelPdS_mmmS_
        .type           _Z11norm2KernelPdS_mmmS_,@function
        .size           _Z11norm2KernelPdS_mmmS_,(.L_x_88 - _Z11norm2KernelPdS_mmmS_)
        .other          _Z11norm2KernelPdS_mmmS_,@"STO_CUDA_ENTRY STV_DEFAULT"
_Z11norm2KernelPdS_mmmS_:
.text._Z11norm2KernelPdS_mmmS_:
[----:B------:R-:W-:Y:S01]  /*0000*/  LDC R1, c[0x0][0x37c] ;  /* 0x0000df00ff017b82 */ /* 0x000fe20000000800 */
[----:B------:R-:W0:Y:S07]  /*0010*/  S2R R0, SR_TID.X ;  /* 0x0000000000007919 */ /* 0x000e2e0000002100 */
[----:B------:R-:W0:Y:S01]  /*0020*/  S2UR UR4, SR_CTAID.X ;  /* 0x00000000000479c3 */ /* 0x000e220000002500 */
[----:B------:R-:W1:Y:S07]  /*0030*/  LDCU.64 UR6, c[0x0][0x390] ;  /* 0x00007200ff0677ac */ /* 0x000e6e0008000a00 */
[----:B------:R-:W0:Y:S02]  /*0040*/  LDC R7, c[0x0][0x360] ;  /* 0x0000d800ff077b82 */ /* 0x000e240000000800 */
[----:B0-----:R-:W-:-:S05]  /*0050*/  IMAD R0, R7, UR4, R0 ;  /* 0x0000000407007c24 */ /* 0x001fca000f8e0200 */
[----:B-1----:R-:W-:-:S04]  /*0060*/  ISETP.GE.U32.AND P0, PT, R0, UR6, PT ;  /* 0x0000000600007c0c */ /* 0x002fc8000bf06070 */
[----:B------:R-:W-:-:S13]  /*0070*/  ISETP.GE.U32.AND.EX P0, PT, RZ, UR7, PT, P0 ;  /* 0x00000007ff007c0c */ /* 0x000fda000bf06100 */
[----:B------:R-:W-:Y:S05]  /*0080*/  @P0 EXIT ;  /* 0x000000000000094d */ /* 0x000fea0003800000 */
[----:B------:R-:W0:Y:S01]  /*0090*/  LDCU UR4, c[0x0][0x370] ;  /* 0x00006e00ff0477ac */ /* 0x000e220008000800 */
[----:B------:R-:W-:Y:S01]  /*00a0*/  IMAD.MOV.U32 R5, RZ, RZ, RZ ;  /* 0x000000ffff057224 */ /* 0x000fe200078e00ff */
[----:B------:R-:W1:Y:S01]  /*00b0*/  LDCU.64 UR6, c[0x0][0x358] ;  /* 0x00006b00ff0677ac */ /* 0x000e620008000a00 */
[----:B------:R-:W2:Y:S01]  /*00c0*/  LDCU.128 UR8, c[0x0][0x380] ;  /* 0x00007000ff0877ac */ /* 0x000ea20008000c00 */
[----:B0-----:R-:W-:-:S07]  /*00d0*/  IMAD R7, R7, UR4, RZ ;  /* 0x0000000407077c24 */ /* 0x001fce000f8e02ff */
.L_x_5:
[----:B------:R-:W0:Y:S01]  /*00e0*/  LDCU.64 UR4, c[0x0][0x398] ;  /* 0x00007300ff0477ac */ /* 0x000e220008000a00 */
[----:B------:R-:W-:Y:S01]  /*00f0*/  BSSY.RECONVERGENT B0, `(.L_x_0) ;  /* 0x0000023000007945 */ /* 0x000fe20003800200 */
[----:B0-----:R-:W-:Y:S02]  /*0100*/  IMAD R3, R5, UR4, RZ ;  /* 0x0000000405037c24 */ /* 0x001fe4000f8e02ff */
[----:B------:R-:W-:-:S04]  /*0110*/  IMAD.WIDE.U32 R8, R0, UR4, RZ ;  /* 0x0000000400087c25 */ /* 0x000fc8000f8e00ff */
[----:B------:R-:W-:Y:S01]  /*0120*/  IMAD R3, R0, UR5, R3 ;  /* 0x0000000500037c24 */ /* 0x000fe2000f8e0203 */
[----:B------:R-:W-:Y:S02]  /*0130*/  IADD3 R17, P1, PT, R8, UR4, RZ ;  /* 0x0000000408117c10 */ /* 0x000fe4000ff3e0ff */
[----:B------:R-:W-:Y:S01]  /*0140*/  SHF.R.S32.HI R6, RZ, 0x1f, R8 ;  /* 0x0000001fff067819 */ /* 0x000fe20000011408 */
[----:B------:R-:W-:Y:S01]  /*0150*/  IMAD.IADD R10, R9, 0x1, R3 ;  /* 0x00000001090a7824 */ /* 0x000fe200078e0203 */
[----:B------:R-:W-:Y:S02]  /*0160*/  ISETP.GT.U32.AND P0, PT, R17, R8, PT ;  /* 0x000000081100720c */ /* 0x000fe40003f04070 */
[----:B------:R-:W-:Y:S02]  /*0170*/  CS2R R2, SRZ ;  /* 0x0000000000027805 */ /* 0x000fe4000001ff00 */
[----:B------:R-:W-:-:S04]  /*0180*/  IADD3.X R16, PT, PT, R10, UR5, RZ, P1, !PT ;  /* 0x000000050a107c10 */ /* 0x000fc80008ffe4ff */
[----:B------:R-:W-:-:S13]  /*0190*/  ISETP.GT.U32.AND.EX P0, PT, R16, R6, PT, P0 ;  /* 0x000000061000720c */ /* 0x000fda0003f04100 */
[----:B------:R-:W-:Y:S05]  /*01a0*/  @!P0 BRA `(.L_x_1) ;  /* 0x00000000005c8947 */ /* 0x000fea0003800000 */
[----:B------:R-:W0:Y:S01]  /*01b0*/  LDCU.64 UR4, c[0x0][0x3a0] ;  /* 0x00007400ff0477ac */ /* 0x000e220008000a00 */
[--C-:B------:R-:W-:Y:S01]  /*01c0*/  IMAD.MOV.U32 R14, RZ, RZ, R8.reuse ;  /* 0x000000ffff0e7224 */ /* 0x100fe200078e0008 */
[----:B------:R-:W-:Y:S01]  /*01d0*/  CS2R R2, SRZ ;  /* 0x0000000000027805 */ /* 0x000fe2000001ff00 */
[----:B------:R-:W-:Y:S02]  /*01e0*/  IMAD.MOV.U32 R4, RZ, RZ, R8 ;  /* 0x000000ffff047224 */ /* 0x000fe400078e0008 */
[----:B------:R-:W-:Y:S01]  /*01f0*/  IMAD.MOV.U32 R15, RZ, RZ, R6 ;  /* 0x000000ffff0f7224 */ /* 0x000fe200078e0006 */
[----:B0-----:R-:W-:-:S04]  /*0200*/  IADD3 R19, P0, PT, -R8, UR4, RZ ;  /* 0x0000000408137c10 */ /* 0x001fc8000ff1e1ff */
[----:B------:R-:W-:-:S09]  /*0210*/  IADD3.X R18, PT, PT, ~R10, UR5, RZ, P0, !PT ;  /* 0x000000050a127c10 */ /* 0x000fd200087fe5ff */
.L_x_2:
[C---:B------:R-:W-:Y:S02]  /*0220*/  IADD3 R6, P1, PT, R14.reuse, R19, RZ ;  /* 0x000000130e067210 */ /* 0x040fe40007f3e0ff */
[----:B--2---:R-:W-:-:S03]  /*0230*/  LEA R10, P0, R14, UR8, 0x3 ;  /* 0x000000080e0a7c11 */ /* 0x004fc6000f8018ff */
[----:B------:R-:W-:Y:S01]  /*0240*/  IMAD.X R9, R15, 0x1, R18, P1 ;  /* 0x000000010f097824 */ /* 0x000fe200008e0612 */
[----:B------:R-:W-:Y:S02]  /*0250*/  LEA R8, P1, R6, UR10, 0x3 ;  /* 0x0000000a06087c11 */ /* 0x000fe4000f8218ff */
[----:B------:R-:W-:Y:S02]  /*0260*/  LEA.HI.X R11, R14, UR9, R15, 0x3, P0 ;  /* 0x000000090e0b7c11 */ /* 0x000fe400080f1c0f */
[----:B------:R-:W-:-:S04]  /*0270*/  LEA.HI.X R9, R6, UR11, R9, 0x3, P1 ;  /* 0x0000000b06097c11 */ /* 0x000fc800088f1c09 */
[----:B-1----:R-:W2:Y:S04]  /*0280*/  LDG.E.64 R10, desc[UR6][R10.64] ;  /* 0x000000060a0a7981 */ /* 0x002ea8000c1e1b00 */
[----:B------:R-:W2:Y:S01]  /*0290*/  LDG.E.64 R8, desc[UR6][R8.64] ;  /* 0x0000000608087981 */ /* 0x000ea2000c1e1b00 */
[----:B------:R-:W-:-:S04]  /*02a0*/  VIADD R14, R4, 0x1 ;  /* 0x00000001040e7836 */ /* 0x000fc80000000000 */
[--C-:B------:R-:W-:Y:S01]  /*02b0*/  IMAD.MOV.U32 R4, RZ, RZ, R14.reuse ;  /* 0x000000ffff047224 */ /* 0x100fe200078e000e */
[----:B------:R-:W-:Y:S02]  /*02c0*/  ISETP.GT.U32.AND P0, PT, R17, R14, PT ;  /* 0x0000000e1100720c */ /* 0x000fe40003f04070 */
[----:B------:R-:W-:-:S04]  /*02d0*/  SHF.R.S32.HI R15, RZ, 0x1f, R14 ;  /* 0x0000001fff0f7819 */ /* 0x000fc8000001140e */
[----:B------:R-:W-:Y:S01]  /*02e0*/  ISETP.GT.U32.AND.EX P0, PT, R16, R15, PT, P0 ;  /* 0x0000000f1000720c */ /* 0x000fe20003f04100 */
[----:B--2---:R-:W-:-:S08]  /*02f0*/  DADD R12, R10, -R8 ;  /* 0x000000000a0c7229 */ /* 0x004fd00000000808 */
[----:B------:R-:W-:-:S04]  /*0300*/  DFMA R2, R12, R12, R2 ;  /* 0x0000000c0c02722b */ /* 0x000fc80000000002 */
[----:B------:R-:W-:Y:S07]  /*0310*/  @P0 BRA `(.L_x_2) ;  /* 0xfffffffc00c00947 */ /* 0x000fee000383ffff */
.L_x_1:
[----:B-12---:R-:W-:Y:S05]  /*0320*/  BSYNC.RECONVERGENT B0 ;  /* 0x0000000000007941 */ /* 0x006fea0003800200 */
.L_x_0:
[----:B------:R-:W0:Y:S01]  /*0330*/  MUFU.RSQ64H R9, R3 ;  /* 0x0000000300097308 */ /* 0x000e220000001c00 */
[----:B------:R-:W-:Y:S01]  /*0340*/  VIADD R8, R3, 0xfcb00000 ;  /* 0xfcb0000003087836 */ /* 0x000fe20000000000 */
[----:B------:R-:W-:Y:S01]  /*0350*/  MOV R13, 0x3fd80000 ;  /* 0x3fd80000000d7802 */ /* 0x000fe20000000f00 */
[----:B------:R-:W-:Y:S01]  /*0360*/  IMAD.MOV.U32 R12, RZ, RZ, 0x0 ;  /* 0x00000000ff0c7424 */ /* 0x000fe200078e00ff */
[----:B------:R-:W-:Y:S02]  /*0370*/  BSSY.RECONVERGENT B0, `(.L_x_3) ;  /* 0x0000011000007945 */ /* 0x000fe40003800200 */
[----:B------:R-:W-:Y:S01]  /*0380*/  ISETP.GE.U32.AND P0, PT, R8, 0x7ca00000, PT ;  /* 0x7ca000000800780c */ /* 0x000fe20003f06070 */
[----:B0-----:R-:W-:-:S08]  /*0390*/  DMUL R10, R8, R8 ;  /* 0x00000008080a7228 */ /* 0x001fd00000000000 */
[----:B------:R-:W-:-:S08]  /*03a0*/  DFMA R10, -R10, R2, 1 ;  /* 0x3ff000000a0a742b */ /* 0x000fd00000000102 */
[----:B------:R-:W-:Y:S02]  /*03b0*/  DFMA R12, R10, R12, 0.5 ;  /* 0x3fe000000a0c742b */ /* 0x000fe4000000000c */
[----:B------:R-:W-:-:S08]  /*03c0*/  DMUL R10, R8, R10 ;  /* 0x0000000a080a7228 */ /* 0x000fd00000000000 */
[----:B------:R-:W-:-:S08]  /*03d0*/  DFMA R18, R12, R10, R8 ;  /* 0x0000000a0c12722b */ /* 0x000fd00000000008 */
[----:B------:R-:W-:Y:S02]  /*03e0*/  DMUL R10, R18, R2 ;  /* 0x00000002120a7228 */ /* 0x000fe40000000000 */
[----:B------:R-:W-:Y:S02]  /*03f0*/  VIADD R17, R19, 0xfff00000 ;  /* 0xfff0000013117836 */ /* 0x000fe40000000000 */
[----:B------:R-:W-:-:S04]  /*0400*/  IMAD.MOV.U32 R16, RZ, RZ, R18 ;  /* 0x000000ffff107224 */ /* 0x000fc800078e0012 */
[----:B------:R-:W-:-:S08]  /*0410*/  DFMA R12, R10, -R10, R2 ;  /* 0x8000000a0a0c722b */ /* 0x000fd00000000002 */
[----:B------:R-:W-:Y:S01]  /*0420*/  DFMA R14, R12, R16, R10 ;  /* 0x000000100c0e722b */ /* 0x000fe2000000000a */
[----:B------:R-:W-:Y:S10]  /*0430*/  @!P0 BRA `(.L_x_4) ;  /* 0x0000000000108947 */ /* 0x000ff40003800000 */
[----:B------:R-:W-:Y:S01]  /*0440*/  IMAD.MOV.U32 R14, RZ, RZ, R2 ;  /* 0x000000ffff0e7224 */ /* 0x000fe200078e0002 */
[----:B------:R-:W-:Y:S01]  /*0450*/  MOV R2, 0x480 ;  /* 0x0000048000027802 */ /* 0x000fe20000000f00 */
[----:B------:R-:W-:-:S07]  /*0460*/  IMAD.MOV.U32 R15, RZ, RZ, R3 ;  /* 0x000000ffff0f7224 */ /* 0x000fce00078e0003 */
[----:B------:R-:W-:Y:S05]  /*0470*/  CALL.REL.NOINC `($__internal_0_$__cuda_sm20_dsqrt_rn_f64_mediumpath_v1) ;  /* 0x0000000000307944 */ /* 0x000fea0003c00000 */
.L_x_4:
[----:B------:R-:W-:Y:S05]  /*0480*/  BSYNC.RECONVERGENT B0 ;  /* 0x0000000000007941 */ /* 0x000fea0003800200 */
.L_x_3:
[----:B------:R-:W0:Y:S01]  /*0490*/  LDCU.64 UR4, c[0x0][0x3a8] ;  /* 0x00007500ff0477ac */ /* 0x000e220008000a00 */
[----:B------:R-:W1:Y:S01]  /*04a0*/  LDCU.64 UR12, c[0x0][0x390] ;  /* 0x00007200ff0c77ac */ /* 0x000e620008000a00 */
[----:B0-----:R-:W-:-:S04]  /*04b0*/  LEA R2, P0, R0, UR4, 0x3 ;  /* 0x0000000400027c11 */ /* 0x001fc8000f8018ff */
[----:B------:R-:W-:Y:S02]  /*04c0*/  LEA.HI.X R3, R0, UR5, R5, 0x3, P0 ;  /* 0x0000000500037c11 */ /* 0x000fe400080f1c05 */
[----:B------:R-:W-:-:S03]  /*04d0*/  IADD3 R0, P0, PT, R7, R0, RZ ;  /* 0x0000000007007210 */ /* 0x000fc60007f1e0ff */
[----:B------:R0:W-:Y:S02]  /*04e0*/  STG.E.64 desc[UR6][R2.64], R14 ;  /* 0x0000000e02007986 */ /* 0x0001e4000c101b06 */
[----:B------:R-:W-:Y:S01]  /*04f0*/  IMAD.X R5, RZ, RZ, R5, P0 ;  /* 0x000000ffff057224 */ /* 0x000fe200000e0605 */
[----:B-1----:R-:W-:-:S04]  /*0500*/  ISETP.GE.U32.AND P0, PT, R0, UR12, PT ;  /* 0x0000000c00007c0c */ /* 0x002fc8000bf06070 */
[----:B------:R-:W-:-:S13]  /*0510*/  ISETP.GE.U32.AND.EX P0, PT, R5, UR13, PT, P0 ;  /* 0x0000000d05007c0c */ /* 0x000fda000bf06100 */
[----:B0-----:R-:W-:Y:S05]  /*0520*/  @!P0 BRA `(.L_x_5) ;  /* 0xfffffff800ec8947 */ /* 0x001fea000383ffff */
[----:B------:R-:W-:Y:S05]  /*0530*/  EXIT ;  /* 0x000000000000794d */ /* 0x000fea0003800000 */
        .weak           $__internal_0_$__cuda_sm20_dsqrt_rn_f64_mediumpath_v1
        .type           $__internal_0_$__cuda_sm20_dsqrt_rn_f64_mediumpath_v1,@function
        .size           $__internal_0_$__cuda_sm20_dsqrt_rn_f64_mediumpath_v1,(.L_x_88 - $__internal_0_$__cuda_sm20_dsqrt_rn_f64_mediumpath_v1)
$__internal_0_$__cuda_sm20_dsqrt_rn_f64_mediumpath_v1:
[----:B------:R-:W-:Y:S01]  /*0540*/  ISETP.GE.U32.AND P0, PT, R8, -0x3400000, PT ;  /* 0xfcc000000800780c */ /* 0x000fe20003f06070 */
[----:B------:R-:W-:Y:S01]  /*0550*/  BSSY.RECONVERGENT B1, `(.L_x_6) ;  /* 0x0000026000017945 */ /* 0x000fe20003800200 */
[----:B------:R-:W-:Y:S01]  /*0560*/  IMAD.MOV.U32 R16, RZ, RZ, R18 ;  /* 0x000000ffff107224 */ /* 0x000fe200078e0012 */
[----:B------:R-:W-:Y:S01]  /*0570*/  MOV R8, R12 ;  /* 0x0000000c00087202 */ /* 0x000fe20000000f00 */
[----:B------:R-:W-:-:S09]  /*0580*/  IMAD.MOV.U32 R9, RZ, RZ, R13 ;  /* 0x000000ffff097224 */ /* 0x000fd200078e000d */
[----:B------:R-:W-:Y:S05]  /*0590*/  @!P0 BRA `(.L_x_7) ;  /* 0x0000000000208947 */ /* 0x000fea0003800000 */
[----:B------:R-:W-:-:S10]  /*05a0*/  DFMA.RM R8, R8, R16, R10 ;  /* 0x000000100808722b */ /* 0x000fd4000000400a */
[----:B------:R-:W-:-:S05]  /*05b0*/  IADD3 R12, P0, PT, R8, 0x1, RZ ;  /* 0x00000001080c7810 */ /* 0x000fca0007f1e0ff */
[----:B------:R-:W-:-:S06]  /*05c0*/  IMAD.X R13, RZ, RZ, R9, P0 ;  /* 0x000000ffff0d7224 */ /* 0x000fcc00000e0609 */
[----:B------:R-:W-:-:S08]  /*05d0*/  DFMA.RP R10, -R8, R12, R14 ;  /* 0x0000000c080a722b */ /* 0x000fd0000000810e */
[----:B------:R-:W-:-:S06]  /*05e0*/  DSETP.GT.AND P0, PT, R10, RZ, PT ;  /* 0x000000ff0a00722a */ /* 0x000fcc0003f04000 */
[----:B------:R-:W-:Y:S02]  /*05f0*/  FSEL R8, R12, R8, P0 ;  /* 0x000000080c087208 */ /* 0x000fe40000000000 */
[----:B------:R-:W-:Y:S01]  /*0600*/  FSEL R9, R13, R9, P0 ;  /* 0x000000090d097208 */ /* 0x000fe20000000000 */
[----:B------:R-:W-:Y:S06]  /*0610*/  BRA `(.L_x_8) ;  /* 0x0000000000647947 */ /* 0x000fec0003800000 */
.L_x_7:
[----:B------:R-:W-:-:S14]  /*0620*/  DSETP.NE.AND P0, PT, R14, RZ, PT ;  /* 0x000000ff0e00722a */ /* 0x000fdc0003f05000 */
[----:B------:R-:W-:Y:S05]  /*0630*/  @!P0 BRA `(.L_x_9) ;  /* 0x0000000000588947 */ /* 0x000fea0003800000 */
[----:B------:R-:W-:-:S13]  /*0640*/  ISETP.GE.AND P0, PT, R15, RZ, PT ;  /* 0x000000ff0f00720c */ /* 0x000fda0003f06270 */
[----:B------:R-:W-:Y:S02]  /*0650*/  @!P0 IMAD.MOV.U32 R8, RZ, RZ, 0x0 ;  /* 0x00000000ff088424 */ /* 0x000fe400078e00ff */
[----:B------:R-:W-:Y:S01]  /*0660*/  @!P0 IMAD.MOV.U32 R9, RZ, RZ, -0x80000 ;  /* 0xfff80000ff098424 */ /* 0x000fe200078e00ff */
[----:B------:R-:W-:Y:S06]  /*0670*/  @!P0 BRA `(.L_x_8) ;  /* 0x00000000004c8947 */ /* 0x000fec0003800000 */
[----:B------:R-:W-:-:S13]  /*0680*/  ISETP.GT.AND P0, PT, R15, 0x7fefffff, PT ;  /* 0x7fefffff0f00780c */ /* 0x000fda0003f04270 */
[----:B------:R-:W-:Y:S05]  /*0690*/  @P0 BRA `(.L_x_9) ;  /* 0x0000000000400947 */ /* 0x000fea0003800000 */
[----:B------:R-:W-:Y:S01]  /*06a0*/  DMUL R8, R14, 8.11296384146066816958e+31 ;  /* 0x469000000e087828 */ /* 0x000fe20000000000 */
[----:B------:R-:W-:Y:S01]  /*06b0*/  IMAD.MOV.U32 R10, RZ, RZ, RZ ;  /* 0x000000ffff0a7224 */ /* 0x000fe200078e00ff */
[----:B------:R-:W-:Y:S01]  /*06c0*/  MOV R15, 0x3fd80000 ;  /* 0x3fd80000000f7802 */ /* 0x000fe20000000f00 */
[----:B------:R-:W-:-:S03]  /*06d0*/  IMAD.MOV.U32 R14, RZ, RZ, 0x0 ;  /* 0x00000000ff0e7424 */ /* 0x000fc600078e00ff */
[----:B------:R-:W0:Y:S02]  /*06e0*/  MUFU.RSQ64H R11, R9 ;  /* 0x00000009000b7308 */ /* 0x000e240000001c00 */
[----:B0-----:R-:W-:-:S08]  /*06f0*/  DMUL R12, R10, R10 ;  /* 0x0000000a0a0c7228 */ /* 0x001fd00000000000 */
[----:B------:R-:W-:-:S08]  /*0700*/  DFMA R12, R8, -R12, 1 ;  /* 0x3ff00000080c742b */ /* 0x000fd0000000080c */
[----:B------:R-:W-:Y:S02]  /*0710*/  DFMA R14, R12, R14, 0.5 ;  /* 0x3fe000000c0e742b */ /* 0x000fe4000000000e */
[----:B------:R-:W-:-:S08]  /*0720*/  DMUL R12, R10, R12 ;  /* 0x0000000c0a0c7228 */ /* 0x000fd00000000000 */
[----:B------:R-:W-:-:S08]  /*0730*/  DFMA R12, R14, R12, R10 ;  /* 0x0000000c0e0c722b */ /* 0x000fd0000000000a */
[----:B------:R-:W-:Y:S02]  /*0740*/  DMUL R10, R8, R12 ;  /* 0x0000000c080a7228 */ /* 0x000fe40000000000 */
[----:B------:R-:W-:-:S06]  /*0750*/  VIADD R13, R13, 0xfff00000 ;  /* 0xfff000000d0d7836 */ /* 0x000fcc0000000000 */
[----:B------:R-:W-:-:S08]  /*0760*/  DFMA R14, R10, -R10, R8 ;  /* 0x8000000a0a0e722b */ /* 0x000fd00000000008 */
[----:B------:R-:W-:-:S10]  /*0770*/  DFMA R8, R12, R14, R10 ;  /* 0x0000000e0c08722b */ /* 0x000fd4000000000a */
[----:B------:R-:W-:Y:S01]  /*0780*/  VIADD R9, R9, 0xfcb00000 ;  /* 0xfcb0000009097836 */ /* 0x000fe20000000000 */
[----:B------:R-:W-:Y:S06]  /*0790*/  BRA `(.L_x_8) ;  /* 0x0000000000047947 */ /* 0x000fec0003800000 */
.L_x_9:
[----:B------:R-:W-:-:S11]  /*07a0*/  DADD R8, R14, R14 ;  /* 0x000000000e087229 */ /* 0x000fd6000000000e */
.L_x_8:
[----:B------:R-:W-:Y:S05]  /*07b0*/  BSYNC.RECONVERGENT B1 ;  /* 0x0000000000017941 */ /* 0x000fea0003800200 */
.L_x_6:
[----:B------:R-:W-:Y:S02]  /*07c0*/  IMAD.MOV.U32 R3, RZ, RZ, 0x0 ;  /* 0x00000000ff037424 */ /* 0x000fe400078e00ff */
[----:B------:R-:W-:Y:S02]  /*07d0*/  IMAD.MOV.U32 R14, RZ, RZ, R8 ;  /* 0x000000ffff0e7224 */ /* 0x000fe400078e0008 */
[----:B------:R-:W-:Y:S01]  /*07e0*/  IMAD.MOV.U32 R15, RZ, RZ, R9 ;  /* 0x000000ffff0f7224 */ /* 0x000fe200078e0009 */
[----:B------:R-:W-:Y:S06]  /*07f0*/  RET.REL.NODEC R2 `(_Z11norm2KernelPdS_mmmS_) ;  /* 0xfffffff802007950 */ /* 0x000fec0003c3ffff */
.L_x_10:
[----:B------:R-:W-:-:S00]  /*0800*/  BRA `(.L_x_10) ;  /* 0xfffffffc00fc7947 */ /* 0x000fc0000383ffff */
[----:B------:R-:W-:-:S00]  /*0810*/  NOP ;  /* 0x0000000000007918 */ /* 0x000fc00000000000 */
        /* <DEDUP_REMOVED lines=14> */
.L_x_88:


//--------------------- .text._Z16meanCenterKernelPdS_mm --------------------------
	.section	.text._Z16meanCenterKernelPdS_mm,"ax",@progbits
	.align	128
        .global         _Z16meanCenterKernelPdS_mm
        .type           _Z16meanCenterKernelPdS_mm,@function
        .size           _Z16meanCenterKernelPdS_mm,(.L_x_89 - _Z16meanCenterKernelPdS_mm)
        .other          _Z16meanCenterKernelPdS_mm,@"STO_CUDA_ENTRY STV_DEFAULT"
_Z16meanCenterKernelPdS_mm:
.text._Z16meanCenterKernelPdS_mm:
[----:B------:R-:W-:Y:S01]  /*0000*/  LDC R1, c[0x0][0x37c] ;  /* 0x0000df00ff017b82 */ /* 0x000fe20000000800 */
[----:B------:R-:W0:Y:S01]  /*0010*/  S2R R3, SR_TID.X ;  /* 0x0000000000037919 */ /* 0x000e220000002100 */
[----:B------:R-:W1:Y:S06]  /*0020*/  LDCU.128 UR8, c[0x0][0x390] ;  /* 0x00007200ff0877ac */ /* 0x000e6c0008000c00 */
[----:B------:R-:W0:Y:S08]  /*0030*/  S2UR UR7, SR_CTAID.X ;  /* 0x00000000000779c3 */ /* 0x000e300000002500 */
[----:B------:R-:W0:Y:S01]  /*0040*/  LDC R0, c[0x0][0x360] ;  /* 0x0000d800ff007b82 */ /* 0x000e220000000800 */
[----:B-1----:R-:W-:-:S02]  /*0050*/  UIMAD UR6, UR11, UR8, URZ ;  /* 0x000000080b0672a4 */ /* 0x002fc4000f8e02ff */
[----:B------:R-:W-:Y:S02]  /*0060*/  UIMAD.WIDE.U32 UR4, UR10, UR8, URZ ;  /* 0x000000080a0472a5 */ /* 0x000fe4000f8e00ff */
[----:B------:R-:W-:-:S04]  /*0070*/  UIMAD UR6, UR10, UR9, UR6 ;  /* 0x000000090a0672a4 */ /* 0x000fc8000f8e0206 */
[----:B------:R-:W-:-:S06]  /*0080*/  UIADD3 UR6, UPT, UPT, UR5, UR6, URZ ;  /* 0x0000000605067290 */ /* 0x000fcc000fffe0ff */
[----:B------:R-:W-:Y:S02]  /*0090*/  IMAD.U32 R2, RZ, RZ, UR6 ;  /* 0x00000006ff027e24 */ /* 0x000fe4000f8e00ff */
[----:B0-----:R-:W-:-:S05]  /*00a0*/  IMAD R3, R0, UR7, R3 ;  /* 0x0000000700037c24 */ /* 0x001fca000f8e0203 */
[----:B------:R-:W-:-:S04]  /*00b0*/  ISETP.LT.U32.AND P0, PT, R3, UR4, PT ;  /* 0x0000000403007c0c */ /* 0x000fc8000bf01070 */
[----:B------:R-:W-:-:S13]  /*00c0*/  ISETP.GT.U32.AND.EX P0, PT, R2, RZ, PT, P0 ;  /* 0x000000ff0200720c */ /* 0x000fda0003f04100 */
[----:B------:R-:W-:Y:S05]  /*00d0*/  @!P0 EXIT ;  /* 0x000000000000894d */ /* 0x000fea0003800000 */
[----:B------:R-:W0:Y:S01]  /*00e0*/  LDCU UR7, c[0x0][0x370] ;  /* 0x00006e00ff0777ac */ /* 0x000e220008000800 */
[----:B------:R-:W-:Y:S01]  /*00f0*/  IMAD.MOV.U32 R2, RZ, RZ, RZ ;  /* 0x000000ffff027224 */ /* 0x000fe200078e00ff */
[----:B------:R-:W1:Y:S01]  /*0100*/  LDCU.64 UR8, c[0x0][0x358] ;  /* 0x00006b00ff0877ac */ /* 0x000e620008000a00 */
[----:B------:R-:W2:Y:S01]  /*0110*/  LDCU UR16, c[0x0][0x39c] ;  /* 0x00007380ff1077ac */ /* 0x000ea20008000800 */
[----:B------:R-:W3:Y:S01]  /*0120*/  LDCU UR17, c[0x0][0x398] ;  /* 0x00007300ff1177ac */ /* 0x000ee20008000800 */
[----:B------:R-:W4:Y:S01]  /*0130*/  LDCU.128 UR12, c[0x0][0x380] ;  /* 0x00007000ff0c77ac */ /* 0x000f220008000c00 */
[----:B0-----:R-:W-:-:S07]  /*0140*/  IMAD R0, R0, UR7, RZ ;  /* 0x0000000700007c24 */ /* 0x001fce000f8e02ff */
.L_x_14:
[----:B0-2---:R-:W-:Y:S01]  /*0150*/  LOP3.LUT R4, R2, UR16, RZ, 0xfc, !PT ;  /* 0x0000001002047c12 */ /* 0x005fe2000f8efcff */
[----:B------:R-:W-:Y:S03]  /*0160*/  BSSY.RECONVERGENT B0, `(.L_x_11) ;  /* 0x0000019000007945 */ /* 0x000fe60003800200 */
[----:B------:R-:W-:-:S13]  /*0170*/  ISETP.NE.U32.AND P0, PT, R4, RZ, PT ;  /* 0x000000ff0400720c */ /* 0x000fda0003f05070 */
[----:B------:R-:W-:Y:S05]  /*0180*/  @P0 BRA `(.L_x_12) ;  /* 0x0000000000500947 */ /* 0x000fea0003800000 */
[----:B---3--:R-:W0:Y:S01]  /*0190*/  I2F.U32.RP R6, UR17 ;  /* 0x0000001100067d06 */ /* 0x008e220008209000 */
[----:B------:R-:W-:-:S07]  /*01a0*/  ISETP.NE.U32.AND P1, PT, RZ, UR17, PT ;  /* 0x00000011ff007c0c */ /* 0x000fce000bf25070 */
[----:B0-----:R-:W0:Y:S02]  /*01b0*/  MUFU.RCP R6, R6 ;  /* 0x0000000600067308 */ /* 0x001e240000001000 */
[----:B0-----:R-:W-:-:S06]  /*01c0*/  IADD3 R4, PT, PT, R6, 0xffffffe, RZ ;  /* 0x0ffffffe06047810 */ /* 0x001fcc0007ffe0ff */
[----:B------:R0:W2:Y:S02]  /*01d0*/  F2I.FTZ.U32.TRUNC.NTZ R5, R4 ;  /* 0x0000000400057305 */ /* 0x0000a4000021f000 */
[----:B0-----:R-:W-:Y:S02]  /*01e0*/  IMAD.MOV.U32 R4, RZ, RZ, RZ ;  /* 0x000000ffff047224 */ /* 0x001fe400078e00ff */
[----:B--2---:R-:W-:-:S04]  /*01f0*/  IMAD.MOV R7, RZ, RZ, -R5 ;  /* 0x000000ffff077224 */ /* 0x004fc800078e0a05 */
[----:B------:R-:W-:-:S04]  /*0200*/  IMAD R7, R7, UR17, RZ ;  /* 0x0000001107077c24 */ /* 0x000fc8000f8e02ff */
[----:B------:R-:W-:-:S04]  /*0210*/  IMAD.HI.U32 R8, R5, R7, R4 ;  /* 0x0000000705087227 */ /* 0x000fc800078e0004 */
[----:B------:R-:W-:Y:S02]  /*0220*/  IMAD.MOV.U32 R5, RZ, RZ, RZ ;  /* 0x000000ffff057224 */ /* 0x000fe400078e00ff */
[----:B------:R-:W-:-:S05]  /*0230*/  IMAD.HI.U32 R8, R8, R3, RZ ;  /* 0x0000000308087227 */ /* 0x000fca00078e00ff */
[----:B------:R-:W-:-:S05]  /*0240*/  IADD3 R8, PT, PT, -R8, RZ, RZ ;  /* 0x000000ff08087210 */ /* 0x000fca0007ffe1ff */
[----:B------:R-:W-:-:S05]  /*0250*/  IMAD R7, R8, UR17, R3 ;  /* 0x0000001108077c24 */ /* 0x000fca000f8e0203 */
[----:B------:R-:W-:-:S13]  /*0260*/  ISETP.GE.U32.AND P0, PT, R7, UR17, PT ;  /* 0x0000001107007c0c */ /* 0x000fda000bf06070 */
[----:B------:R-:W-:-:S05]  /*0270*/  @P0 VIADD R7, R7, -UR17 ;  /* 0x8000001107070c36 */ /* 0x000fca0008000000 */
[----:B------:R-:W-:-:S13]  /*0280*/  ISETP.GE.U32.AND P0, PT, R7, UR17, PT ;  /* 0x0000001107007c0c */ /* 0x000fda000bf06070 */
[----:B------:R-:W-:Y:S01]  /*0290*/  @P0 VIADD R7, R7, -UR17 ;  /* 0x8000001107070c36 */ /* 0x000fe20008000000 */
[----:B------:R-:W-:-:S04]  /*02a0*/  @!P1 LOP3.LUT R7, RZ, UR17, RZ, 0x33, !PT ;  /* 0x00000011ff079c12 */ /* 0x000fc8000f8e33ff */
[----:B------:R-:W-:Y:S01]  /*02b0*/  MOV R4, R7 ;  /* 0x0000000700047202 */ /* 0x000fe20000000f00 */
[----:B------:R-:W-:Y:S06]  /*02c0*/  BRA `(.L_x_13) ;  /* 0x0000000000087947 */ /* 0x000fec0003800000 */
.L_x_12:
[----:B------:R-:W-:-:S07]  /*02d0*/  MOV R6, 0x2f0 ;  /* 0x000002f000067802 */ /* 0x000fce0000000f00 */
[----:B-1-34-:R-:W-:Y:S05]  /*02e0*/  CALL.REL.NOINC `($__internal_1_$__cuda_sm20_rem_u64) ;  /* 0x00000000003c7944 */ /* 0x01afea0003c00000 */
.L_x_13:
[----:B-1--4-:R-:W-:Y:S05]  /*02f0*/  BSYNC.RECONVERGENT B0 ;  /* 0x0000000000007941 */ /* 0x012fea0003800200 */
.L_x_11:
[C---:B------:R-:W-:Y:S02]  /*0300*/  LEA R10, P0, R4.reuse, UR14, 0x3 ;  /* 0x0000000e040a7c11 */ /* 0x040fe4000f8018ff */
[C---:B------:R-:W-:Y:S02]  /*0310*/  LEA R6, P1, R3.reuse, UR12, 0x3 ;  /* 0x0000000c03067c11 */ /* 0x040fe4000f8218ff */
[----:B------:R-:W-:Y:S02]  /*0320*/  LEA.HI.X R11, R4, UR15, R5, 0x3, P0 ;  /* 0x0000000f040b7c11 */ /* 0x000fe400080f1c05 */
[----:B------:R-:W-:-:S03]  /*0330*/  LEA.HI.X R7, R3, UR13, R2, 0x3, P1 ;  /* 0x0000000d03077c11 */ /* 0x000fc600088f1c02 */
[----:B------:R-:W2:Y:S04]  /*0340*/  LDG.E.64 R4, desc[UR8][R10.64] ;  /* 0x000000080a047981 */ /* 0x000ea8000c1e1b00 */
[----:B------:R-:W2:Y:S01]  /*0350*/  LDG.E.64 R8, desc[UR8][R6.64] ;  /* 0x0000000806087981 */ /* 0x000ea2000c1e1b00 */
[----:B------:R-:W-:-:S05]  /*0360*/  IADD3 R3, P0, PT, R0, R3, RZ ;  /* 0x0000000300037210 */ /* 0x000fca0007f1e0ff */
[----:B------:R-:W-:Y:S01]  /*0370*/  IMAD.X R2, RZ, RZ, R2, P0 ;  /* 0x000000ffff027224 */ /* 0x000fe200000e0602 */
[----:B------:R-:W-:-:S04]  /*0380*/  ISETP.GE.U32.AND P0, PT, R3, UR4, PT ;  /* 0x0000000403007c0c */ /* 0x000fc8000bf06070 */
[----:B------:R-:W-:Y:S01]  /*0390*/  ISETP.GE.U32.AND.EX P0, PT, R2, UR6, PT, P0 ;  /* 0x0000000602007c0c */ /* 0x000fe2000bf06100 */
[----:B--2---:R-:W-:-:S07]  /*03a0*/  DADD R4, -R4, R8 ;  /* 0x0000000004047229 */ /* 0x004fce0000000108 */
[----:B------:R0:W-:Y:S05]  /*03b0*/  STG.E.64 desc[UR8][R6.64], R4 ;  /* 0x0000000406007986 */ /* 0x0001ea000c101b08 */
[----:B------:R-:W-:Y:S05]  /*03c0*/  @!P0 BRA `(.L_x_14) ;  /* 0xfffffffc00608947 */ /* 0x000fea000383ffff */
[----:B------:R-:W-:Y:S05]  /*03d0*/  EXIT ;  /* 0x000000000000794d */ /* 0x000fea0003800000 */
        .weak           $__internal_1_$__cuda_sm20_rem_u64
        .type           $__internal_1_$__cuda_sm20_rem_u64,@function
        .size           $__internal_1_$__cuda_sm20_rem_u64,(.L_x_89 - $__internal_1_$__cuda_sm20_rem_u64)
$__internal_1_$__cuda_sm20_rem_u64:
[----:B------:R-:W0:Y:S01]  /*03e0*/  LDCU.64 UR10, c[0x0][0x398] ;  /* 0x00007300ff0a77ac */ /* 0x000e220008000a00 */
[----:B------:R-:W1:Y:S01]  /*03f0*/  LDC.64 R4, c[0x0][0x398] ;  /* 0x0000e600ff047b82 */ /* 0x000e620000000a00 */
[----:B0-----:R-:W0:Y:S08]  /*0400*/  I2F.U64.RP R7, UR10 ;  /* 0x0000000a00077d12 */ /* 0x001e300008309000 */
[----:B0-----:R-:W0:Y:S02]  /*0410*/  MUFU.RCP R7, R7 ;  /* 0x0000000700077308 */ /* 0x001e240000001000 */
[----:B0-----:R-:W-:-:S06]  /*0420*/  IADD3 R8, PT, PT, R7, 0x1ffffffe, RZ ;  /* 0x1ffffffe07087810 */ /* 0x001fcc0007ffe0ff */
[----:B------:R-:W1:Y:S02]  /*0430*/  F2I.U64.TRUNC R8, R8 ;  /* 0x0000000800087311 */ /* 0x000e64000020d800 */
[----:B-1----:R-:W-:-:S04]  /*0440*/  IMAD.WIDE.U32 R10, R8, R4, RZ ;  /* 0x00000004080a7225 */ /* 0x002fc800078e00ff */
[----:B------:R-:W-:Y:S01]  /*0450*/  IMAD R11, R8, R5, R11 ;  /* 0x00000005080b7224 */ /* 0x000fe200078e020b */
[----:B------:R-:W-:-:S03]  /*0460*/  IADD3 R13, P0, PT, RZ, -R10, RZ ;  /* 0x8000000aff0d7210 */ /* 0x000fc60007f1e0ff */
[----:B------:R-:W-:Y:S02]  /*0470*/  IMAD R11, R9, R4, R11 ;  /* 0x00000004090b7224 */ /* 0x000fe400078e020b */
[----:B------:R-:W-:-:S04]  /*0480*/  IMAD.HI.U32 R10, R8, R13, RZ ;  /* 0x0000000d080a7227 */ /* 0x000fc800078e00ff */
[----:B------:R-:W-:Y:S02]  /*0490*/  IMAD.X R15, RZ, RZ, ~R11, P0 ;  /* 0x000000ffff0f7224 */ /* 0x000fe400000e0e0b */
[----:B------:R-:W-:Y:S02]  /*04a0*/  IMAD.MOV.U32 R11, RZ, RZ, R8 ;  /* 0x000000ffff0b7224 */ /* 0x000fe400078e0008 */
[-C--:B------:R-:W-:Y:S02]  /*04b0*/  IMAD R17, R9, R15.reuse, RZ ;  /* 0x0000000f09117224 */ /* 0x080fe400078e02ff */
[----:B------:R-:W-:-:S04]  /*04c0*/  IMAD.WIDE.U32 R10, P0, R8, R15, R10 ;  /* 0x0000000f080a7225 */ /* 0x000fc8000780000a */
[----:B------:R-:W-:-:S04]  /*04d0*/  IMAD.HI.U32 R7, R9, R15, RZ ;  /* 0x0000000f09077227 */ /* 0x000fc800078e00ff */
[----:B------:R-:W-:Y:S01]  /*04e0*/  IMAD.HI.U32 R10, P1, R9, R13, R10 ;  /* 0x0000000d090a7227 */ /* 0x000fe2000782000a */
[----:B------:R-:W-:-:S04]  /*04f0*/  IADD3.X R7, PT, PT, R7, R9, RZ, P0, !PT ;  /* 0x0000000907077210 */ /* 0x000fc800007fe4ff */
[----:B------:R-:W-:-:S04]  /*0500*/  IADD3 R11, P2, PT, R17, R10, RZ ;  /* 0x0000000a110b7210 */ /* 0x000fc80007f5e0ff */
[----:B------:R-:W-:Y:S01]  /*0510*/  IADD3.X R7, PT, PT, RZ, RZ, R7, P2, P1 ;  /* 0x000000ffff077210 */ /* 0x000fe200017e2407 */
[----:B------:R-:W-:-:S04]  /*0520*/  IMAD.WIDE.U32 R8, R11, R4, RZ ;  /* 0x000000040b087225 */ /* 0x000fc800078e00ff */
[----:B------:R-:W-:Y:S01]  /*0530*/  IMAD R9, R11, R5, R9 ;  /* 0x000000050b097224 */ /* 0x000fe200078e0209 */
[----:B------:R-:W-:-:S03]  /*0540*/  IADD3 R13, P0, PT, RZ, -R8, RZ ;  /* 0x80000008ff0d7210 */ /* 0x000fc60007f1e0ff */
[----:B------:R-:W-:Y:S02]  /*0550*/  IMAD R9, R7, R4, R9 ;  /* 0x0000000407097224 */ /* 0x000fe400078e0209 */
[----:B------:R-:W-:-:S04]  /*0560*/  IMAD.HI.U32 R10, R11, R13, RZ ;  /* 0x0000000d0b0a7227 */ /* 0x000fc800078e00ff */
[----:B------:R-:W-:Y:S01]  /*0570*/  IMAD.X R8, RZ, RZ, ~R9, P0 ;  /* 0x000000ffff087224 */ /* 0x000fe200000e0e09 */
[----:B------:R-:W-:-:S03]  /*0580*/  MOV R9, RZ ;  /* 0x000000ff00097202 */ /* 0x000fc60000000f00 */
[----:B------:R-:W-:-:S04]  /*0590*/  IMAD.WIDE.U32 R10, P0, R11, R8, R10 ;  /* 0x000000080b0a7225 */ /* 0x000fc8000780000a */
[C---:B------:R-:W-:Y:S02]  /*05a0*/  IMAD R12, R7.reuse, R8, RZ ;  /* 0x00000008070c7224 */ /* 0x040fe400078e02ff */
[----:B------:R-:W-:-:S04]  /*05b0*/  IMAD.HI.U32 R11, P1, R7, R13, R10 ;  /* 0x0000000d070b7227 */ /* 0x000fc8000782000a */
[----:B------:R-:W-:Y:S01]  /*05c0*/  IMAD.HI.U32 R8, R7, R8, RZ ;  /* 0x0000000807087227 */ /* 0x000fe200078e00ff */
[----:B------:R-:W-:-:S03]  /*05d0*/  IADD3 R11, P2, PT, R12, R11, RZ ;  /* 0x0000000b0c0b7210 */ /* 0x000fc60007f5e0ff */
[----:B------:R-:W-:Y:S02]  /*05e0*/  IMAD.X R7, R8, 0x1, R7, P0 ;  /* 0x0000000108077824 */ /* 0x000fe400000e0607 */
[----:B------:R-:W-:-:S03]  /*05f0*/  IMAD.HI.U32 R8, R11, R3, RZ ;  /* 0x000000030b087227 */ /* 0x000fc600078e00ff */
[----:B------:R-:W-:Y:S01]  /*0600*/  IADD3.X R7, PT, PT, RZ, RZ, R7, P2, P1 ;  /* 0x000000ffff077210 */ /* 0x000fe200017e2407 */
[----:B------:R-:W-:-:S04]  /*0610*/  IMAD.WIDE.U32 R8, R11, R2, R8 ;  /* 0x000000020b087225 */ /* 0x000fc800078e0008 */
[C---:B------:R-:W-:Y:S02]  /*0620*/  IMAD R11, R7.reuse, R2, RZ ;  /* 0x00000002070b7224 */ /* 0x040fe400078e02ff */
[----:B------:R-:W-:-:S04]  /*0630*/  IMAD.HI.U32 R8, P0, R7, R3, R8 ;  /* 0x0000000307087227 */ /* 0x000fc80007800008 */
[----:B------:R-:W-:Y:S01]  /*0640*/  IMAD.HI.U32 R7, R7, R2, RZ ;  /* 0x0000000207077227 */ /* 0x000fe200078e00ff */
[----:B------:R-:W-:-:S03]  /*0650*/  IADD3 R11, P1, PT, R11, R8, RZ ;  /* 0x000000080b0b7210 */ /* 0x000fc60007f3e0ff */
[----:B------:R-:W-:Y:S02]  /*0660*/  IMAD.X R7, RZ, RZ, R7, P0 ;  /* 0x000000ffff077224 */ /* 0x000fe400000e0607 */
[----:B------:R-:W-:-:S03]  /*0670*/  IMAD.WIDE.U32 R8, R11, R4, RZ ;  /* 0x000000040b087225 */ /* 0x000fc600078e00ff */
[----:B------:R-:W-:Y:S01]  /*0680*/  IADD3.X R7, PT, PT, RZ, R7, RZ, P1, !PT ;  /* 0x00000007ff077210 */ /* 0x000fe20000ffe4ff */
[----:B------:R-:W-:Y:S01]  /*0690*/  IMAD R11, R11, R5, R9 ;  /* 0x000000050b0b7224 */ /* 0x000fe200078e0209 */
[----:B------:R-:W-:-:S03]  /*06a0*/  IADD3 R13, P1, PT, -R8, R3, RZ ;  /* 0x00000003080d7210 */ /* 0x000fc60007f3e1ff */
[-C--:B------:R-:W-:Y:S01]  /*06b0*/  IMAD R7, R7, R4.reuse, R11 ;  /* 0x0000000407077224 */ /* 0x080fe200078e020b */
[----:B------:R-:W-:-:S03]  /*06c0*/  ISETP.GE.U32.AND P0, PT, R13, R4, PT ;  /* 0x000000040d00720c */ /* 0x000fc60003f06070 */
[----:B------:R-:W-:Y:S01]  /*06d0*/  IMAD.X R8, R2, 0x1, ~R7, P1 ;  /* 0x0000000102087824 */ /* 0x000fe200008e0e07 */
[----:B------:R-:W-:-:S04]  /*06e0*/  IADD3 R9, P1, PT, R13, -R4, RZ ;  /* 0x800000040d097210 */ /* 0x000fc80007f3e0ff */
[CC--:B------:R-:W-:Y:S02]  /*06f0*/  ISETP.GE.U32.AND.EX P0, PT, R8.reuse, R5.reuse, PT, P0 ;  /* 0x000000050800720c */ /* 0x0c0fe40003f06100 */
[----:B------:R-:W-:Y:S02]  /*0700*/  IADD3.X R10, PT, PT, R8, ~R5, RZ, P1, !PT ;  /* 0x80000005080a7210 */ /* 0x000fe40000ffe4ff */
[----:B------:R-:W-:Y:S02]  /*0710*/  SEL R9, R9, R13, P0 ;  /* 0x0000000d09097207 */ /* 0x000fe40000000000 */
[----:B------:R-:W-:Y:S02]  /*0720*/  SEL R10, R10, R8, P0 ;  /* 0x000000080a0a7207 */ /* 0x000fe40000000000 */
[CC--:B------:R-:W-:Y:S02]  /*0730*/  ISETP.GE.U32.AND P0, PT, R9.reuse, R4.reuse, PT ;  /* 0x000000040900720c */ /* 0x0c0fe40003f06070 */
[----:B------:R-:W-:-:S02]  /*0740*/  IADD3 R7, P2, PT, R9, -R4, RZ ;  /* 0x8000000409077210 */ /* 0x000fc40007f5e0ff */
[----:B------:R-:W-:Y:S02]  /*0750*/  ISETP.GE.U32.AND.EX P0, PT, R10, R5, PT, P0 ;  /* 0x000000050a00720c */ /* 0x000fe40003f06100 */
[----:B------:R-:W-:Y:S01]  /*0760*/  ISETP.NE.U32.AND P1, PT, R4, RZ, PT ;  /* 0x000000ff0400720c */ /* 0x000fe20003f25070 */
[----:B------:R-:W-:Y:S01]  /*0770*/  IMAD.X R8, R10, 0x1, ~R5, P2 ;  /* 0x000000010a087824 */ /* 0x000fe200010e0e05 */
[----:B------:R-:W-:Y:S01]  /*0780*/  SEL R4, R7, R9, P0 ;  /* 0x0000000907047207 */ /* 0x000fe20000000000 */
[----:B------:R-:W-:Y:S01]  /*0790*/  HFMA2 R7, -RZ, RZ, 0, 0 ;  /* 0x00000000ff077431 */ /* 0x000fe200000001ff */
[----:B------:R-:W-:Y:S02]  /*07a0*/  ISETP.NE.AND.EX P1, PT, R5, RZ, PT, P1 ;  /* 0x000000ff0500720c */ /* 0x000fe40003f25310 */
[----:B------:R-:W-:Y:S02]  /*07b0*/  SEL R5, R8, R10, P0 ;  /* 0x0000000a08057207 */ /* 0x000fe40000000000 */
[----:B------:R-:W-:-:S02]  /*07c0*/  SEL R4, R4, 0xffffffff, P1 ;  /* 0xffffffff04047807 */ /* 0x000fc40000800000 */
[----:B------:R-:W-:Y:S01]  /*07d0*/  SEL R5, R5, 0xffffffff, P1 ;  /* 0xffffffff05057807 */ /* 0x000fe20000800000 */
[----:B------:R-:W-:Y:S06]  /*07e0*/  RET.REL.NODEC R6 `(_Z16meanCenterKernelPdS_mm) ;  /* 0xfffffff806047950 */ /* 0x000fec0003c3ffff */
.L_x_15:
        /* <DEDUP_REMOVED lines=9> */
.L_x_89:


//--------------------- .text._Z15normalizeKernelPdmm --------------------------
	.section	.text._Z15normalizeKernelPdmm,"ax",@progbits
	.align	128
        .global         _Z15normalizeKernelPdmm
        .type           _Z15normalizeKernelPdmm,@function
        .size           _Z15normalizeKernelPdmm,(.L_x_91 - _Z15normalizeKernelPdmm)
        .other          _Z15normalizeKernelPdmm,@"STO_CUDA_ENTRY STV_DEFAULT"
_Z15normalizeKernelPdmm:
.text._Z15normalizeKernelPdmm:
        /* <DEDUP_REMOVED lines=12> */
[----:B------:R-:W2:Y:S01]  /*00c0*/  LDCU.64 UR8, c[0x0][0x380] ;  /* 0x00007000ff0877ac */ /* 0x000ea20008000a00 */
[----:B------:R-:W3:Y:S01]  /*00d0*/  LDCU.64 UR12, c[0x0][0x380] ;  /* 0x00007000ff0c77ac */ /* 0x000ee20008000a00 */
[----:B0-----:R-:W-:-:S07]  /*00e0*/  IMAD R5, R5, UR4, RZ ;  /* 0x0000000405057c24 */ /* 0x001fce000f8e02ff */
.L_x_25:
[----:B------:R-:W0:Y:S01]  /*00f0*/  LDCU.64 UR4, c[0x0][0x390] ;  /* 0x00007200ff0477ac */ /* 0x000e220008000a00 */
[----:B------:R-:W-:Y:S01]  /*0100*/  BSSY.RECONVERGENT B0, `(.L_x_16) ;  /* 0x000001e000007945 */ /* 0x000fe20003800200 */
[----:B------:R-:W-:Y:S01]  /*0110*/  CS2R R8, SRZ ;  /* 0x0000000000087805 */ /* 0x000fe2000001ff00 */
[----:B------:R-:W4:Y:S01]  /*0120*/  LDCU.64 UR10, c[0x0][0x388] ;  /* 0x00007100ff0a77ac */ /* 0x000f220008000a00 */
[----:B0-----:R-:W-:Y:S01]  /*0130*/  IMAD R25, R2, UR4, RZ ;  /* 0x0000000402197c24 */ /* 0x001fe2000f8e02ff */
[----:B------:R-:W-:-:S04]  /*0140*/  IADD3 R2, P3, PT, R5, R2, RZ ;  /* 0x0000000205027210 */ /* 0x000fc80007f7e0ff */
[----:B------:R-:W-:Y:S01]  /*0150*/  IADD3 R4, P0, PT, R25, UR4, RZ ;  /* 0x0000000419047c10 */ /* 0x000fe2000ff1e0ff */
[----:B------:R-:W-:Y:S01]  /*0160*/  IMAD.X R3, RZ, RZ, R3, P3 ;  /* 0x000000ffff037224 */ /* 0x000fe200018e0603 */
[----:B------:R-:W-:Y:S02]  /*0170*/  SHF.R.S32.HI R21, RZ, 0x1f, R25 ;  /* 0x0000001fff157819 */ /* 0x000fe40000011419 */
[----:B------:R-:W-:Y:S02]  /*0180*/  ISETP.GT.U32.AND P2, PT, R4, R25, PT ;  /* 0x000000190400720c */ /* 0x000fe40003f44070 */
[----:B------:R-:W-:Y:S02]  /*0190*/  IADD3.X R24, PT, PT, R21, UR5, RZ, P0, !PT ;  /* 0x0000000515187c10 */ /* 0x000fe400087fe4ff */
[----:B----4-:R-:W-:Y:S02]  /*01a0*/  ISETP.GE.U32.AND P0, PT, R2, UR10, PT ;  /* 0x0000000a02007c0c */ /* 0x010fe4000bf06070 */
[----:B------:R-:W-:-:S02]  /*01b0*/  ISETP.GT.U32.AND.EX P2, PT, R24, R21, PT, P2 ;  /* 0x000000151800720c */ /* 0x000fc40003f44120 */
[----:B------:R-:W-:Y:S02]  /*01c0*/  ISETP.GT.U32.AND P1, PT, R4, R25, PT ;  /* 0x000000190400720c */ /* 0x000fe40003f24070 */
[----:B------:R-:W-:Y:S02]  /*01d0*/  ISETP.GE.U32.AND.EX P0, PT, R3, UR11, PT, P0 ;  /* 0x0000000b03007c0c */ /* 0x000fe4000bf06100 */
[----:B------:R-:W-:-:S07]  /*01e0*/  ISETP.GT.U32.AND.EX P1, PT, R24, R21, PT, P1 ;  /* 0x000000151800720c */ /* 0x000fce0003f24110 */
[----:B------:R-:W-:Y:S06]  /*01f0*/  @!P2 BRA `(.L_x_17) ;  /* 0x000000000038a947 */ /* 0x000fec0003800000 */
[----:B------:R-:W-:Y:S01]  /*0200*/  IMAD.MOV.U32 R11, RZ, RZ, R25 ;  /* 0x000000ffff0b7224 */ /* 0x000fe200078e0019 */
[----:B------:R-:W-:Y:S01]  /*0210*/  CS2R R8, SRZ ;  /* 0x0000000000087805 */ /* 0x000fe2000001ff00 */
[----:B------:R-:W-:Y:S02]  /*0220*/  IMAD.MOV.U32 R10, RZ, RZ, R21 ;  /* 0x000000ffff0a7224 */ /* 0x000fe400078e0015 */
[----:B------:R-:W-:-:S07]  /*0230*/  IMAD.MOV.U32 R0, RZ, RZ, R25 ;  /* 0x000000ffff007224 */ /* 0x000fce00078e0019 */
.L_x_18:
[----:B--2---:R-:W-:-:S04]  /*0240*/  LEA R6, P2, R11, UR8, 0x3 ;  /* 0x000000080b067c11 */ /* 0x004fc8000f8418ff */
[----:B------:R-:W-:-:S06]  /*0250*/  LEA.HI.X R7, R11, UR9, R10, 0x3, P2 ;  /* 0x000000090b077c11 */ /* 0x000fcc00090f1c0a */
[----:B-1----:R-:W2:Y:S01]  /*0260*/  LDG.E.64 R6, desc[UR6][R6.64] ;  /* 0x0000000606067981 */ /* 0x002ea2000c1e1b00 */
[----:B------:R-:W-:-:S04]  /*0270*/  VIADD R11, R0, 0x1 ;  /* 0x00000001000b7836 */ /* 0x000fc80000000000 */
[--C-:B------:R-:W-:Y:S01]  /*0280*/  IMAD.MOV.U32 R0, RZ, RZ, R11.reuse ;  /* 0x000000ffff007224 */ /* 0x100fe200078e000b */
[----:B------:R-:W-:Y:S02]  /*0290*/  ISETP.GT.U32.AND P2, PT, R4, R11, PT ;  /* 0x0000000b0400720c */ /* 0x000fe40003f44070 */
[----:B------:R-:W-:-:S04]  /*02a0*/  SHF.R.S32.HI R10, RZ, 0x1f, R11 ;  /* 0x0000001fff0a7819 */ /* 0x000fc8000001140b */
[----:B------:R-:W-:Y:S01]  /*02b0*/  ISETP.GT.U32.AND.EX P2, PT, R24, R10, PT, P2 ;  /* 0x0000000a1800720c */ /* 0x000fe20003f44120 */
[----:B--2---:R-:W-:-:S12]  /*02c0*/  DFMA R8, R6, R6, R8 ;  /* 0x000000060608722b */ /* 0x004fd80000000008 */
[----:B------:R-:W-:Y:S05]  /*02d0*/  @P2 BRA `(.L_x_18) ;  /* 0xfffffffc00d82947 */ /* 0x000fea000383ffff */
.L_x_17:
[----:B-123--:R-:W-:Y:S05]  /*02e0*/  BSYNC.RECONVERGENT B0 ;  /* 0x0000000000007941 */ /* 0x00efea0003800200 */
.L_x_16:
[----:B------:R-:W-:Y:S04]  /*02f0*/  BSSY.RECONVERGENT B0, `(.L_x_19) ;  /* 0x0000039000007945 */ /* 0x000fe80003800200 */
[----:B------:R-:W-:Y:S05]  /*0300*/  @!P1 BRA `(.L_x_20) ;  /* 0x0000000000dc9947 */ /* 0x000fea0003800000 */
[----:B------:R-:W0:Y:S01]  /*0310*/  MUFU.RSQ64H R11, R9 ;  /* 0x00000009000b7308 */ /* 0x000e220000001c00 */
[----:B------:R-:W-:Y:S01]  /*0320*/  VIADD R10, R9, 0xfcb00000 ;  /* 0xfcb00000090a7836 */ /* 0x000fe20000000000 */
[----:B------:R-:W-:Y:S01]  /*0330*/  BSSY.RECONVERGENT B1, `(.L_x_21) ;  /* 0x0000015000017945 */ /* 0x000fe20003800200 */
[----:B------:R-:W-:Y:S02]  /*0340*/  IMAD.MOV.U32 R12, RZ, RZ, 0x0 ;  /* 0x00000000ff0c7424 */ /* 0x000fe400078e00ff */
[----:B------:R-:W-:Y:S01]  /*0350*/  IMAD.MOV.U32 R13, RZ, RZ, 0x3fd80000 ;  /* 0x3fd80000ff0d7424 */ /* 0x000fe200078e00ff */
        /* <DEDUP_REMOVED lines=15> */
[----:B------:R-:W-:Y:S05]  /*0450*/  CALL.REL.NOINC `($__internal_3_$__cuda_sm20_dsqrt_rn_f64_mediumpath_v1) ;  /* 0x0000000800087944 */ /* 0x000fea0003c00000 */
[----:B------:R-:W-:Y:S02]  /*0460*/  IMAD.MOV.U32 R6, RZ, RZ, R8 ;  /* 0x000000ffff067224 */ /* 0x000fe400078e0008 */
[----:B------:R-:W-:-:S07]  /*0470*/  IMAD.MOV.U32 R7, RZ, RZ, R9 ;  /* 0x000000ffff077224 */ /* 0x000fce00078e0009 */
.L_x_22:
[----:B------:R-:W-:Y:S05]  /*0480*/  BSYNC.RECONVERGENT B1 ;  /* 0x0000000000017941 */ /* 0x000fea0003800200 */
.L_x_21:
[----:B------:R-:W-:-:S04]  /*0490*/  LEA R8, P1, R25, UR12, 0x3 ;  /* 0x0000000c19087c11 */ /* 0x000fc8000f8218ff */
[----:B------:R-:W-:-:S05]  /*04a0*/  LEA.HI.X R9, R25, UR13, R21, 0x3, P1 ;  /* 0x0000000d19097c11 */ /* 0x000fca00088f1c15 */
[----:B------:R-:W2:Y:S01]  /*04b0*/  LDG.E.64 R12, desc[UR6][R8.64] ;  /* 0x00000006080c7981 */ /* 0x000ea2000c1e1b00 */
[----:B------:R-:W0:Y:S01]  /*04c0*/  MUFU.RCP64H R11, R7 ;  /* 0x00000007000b7308 */ /* 0x000e220000001800 */
[----:B------:R-:W-:Y:S01]  /*04d0*/  IMAD.MOV.U32 R10, RZ, RZ, 0x1 ;  /* 0x00000001ff0a7424 */ /* 0x000fe200078e00ff */
[----:B------:R-:W-:Y:S05]  /*04e0*/  BSSY.RECONVERGENT B1, `(.L_x_23) ;  /* 0x0000013000017945 */ /* 0x000fea0003800200 */
[----:B0-----:R-:W-:-:S08]  /*04f0*/  DFMA R14, -R6, R10, 1 ;  /* 0x3ff00000060e742b */ /* 0x001fd0000000010a */
[----:B------:R-:W-:-:S08]  /*0500*/  DFMA R14, R14, R14, R14 ;  /* 0x0000000e0e0e722b */ /* 0x000fd0000000000e */
[----:B------:R-:W-:-:S08]  /*0510*/  DFMA R14, R10, R14, R10 ;  /* 0x0000000e0a0e722b */ /* 0x000fd0000000000a */
[----:B------:R-:W-:-:S08]  /*0520*/  DFMA R10, -R6, R14, 1 ;  /* 0x3ff00000060a742b */ /* 0x000fd0000000010e */
[----:B------:R-:W-:-:S08]  /*0530*/  DFMA R10, R14, R10, R14 ;  /* 0x0000000a0e0a722b */ /* 0x000fd0000000000e */
[----:B--2---:R-:W-:Y:S01]  /*0540*/  DMUL R14, R12, R10 ;  /* 0x0000000a0c0e7228 */ /* 0x004fe20000000000 */
[----:B------:R-:W-:-:S07]  /*0550*/  FSETP.GEU.AND P2, PT, |R13|, 6.5827683646048100446e-37, PT ;  /* 0x036000000d00780b */ /* 0x000fce0003f4e200 */
[----:B------:R-:W-:-:S08]  /*0560*/  DFMA R16, -R6, R14, R12 ;  /* 0x0000000e0610722b */ /* 0x000fd0000000010c */
[----:B------:R-:W-:-:S10]  /*0570*/  DFMA R10, R10, R16, R14 ;  /* 0x000000100a0a722b */ /* 0x000fd4000000000e */
[----:B------:R-:W-:-:S05]  /*0580*/  FFMA R0, RZ, R7, R11 ;  /* 0x00000007ff007223 */ /* 0x000fca000000000b */
[----:B------:R-:W-:-:S13]  /*0590*/  FSETP.GT.AND P1, PT, |R0|, 1.469367938527859385e-39, PT ;  /* 0x001000000000780b */ /* 0x000fda0003f24200 */
[----:B------:R-:W-:Y:S05]  /*05a0*/  @P1 BRA P2, `(.L_x_24) ;  /* 0x0000000000181947 */ /* 0x000fea0001000000 */
[----:B------:R-:W-:Y:S01]  /*05b0*/  IMAD.MOV.U32 R14, RZ, RZ, R6 ;  /* 0x000000ffff0e7224 */ /* 0x000fe200078e0006 */
[----:B------:R-:W-:Y:S01]  /*05c0*/  MOV R0, 0x5f0 ;  /* 0x000005f000007802 */ /* 0x000fe20000000f00 */
[----:B------:R-:W-:-:S07]  /*05d0*/  IMAD.MOV.U32 R15, RZ, RZ, R7 ;  /* 0x000000ffff0f7224 */ /* 0x000fce00078e0007 */
[----:B------:R-:W-:Y:S05]  /*05e0*/  CALL.REL.NOINC `($__internal_2_$__cuda_sm20_div_rn_f64_full) ;  /* 0x0000000000307944 */ /* 0x000fea0003c00000 */
[----:B------:R-:W-:Y:S02]  /*05f0*/  IMAD.MOV.U32 R10, RZ, RZ, R18 ;  /* 0x000000ffff0a7224 */ /* 0x000fe400078e0012 */
[----:B------:R-:W-:-:S07]  /*0600*/  IMAD.MOV.U32 R11, RZ, RZ, R19 ;  /* 0x000000ffff0b7224 */ /* 0x000fce00078e0013 */
.L_x_24:
[----:B------:R-:W-:Y:S05]  /*0610*/  BSYNC.RECONVERGENT B1 ;  /* 0x0000000000017941 */ /* 0x000fea0003800200 */
.L_x_23:
[----:B------:R-:W-:Y:S01]  /*0620*/  VIADD R25, R25, 0x1 ;  /* 0x0000000119197836 */ /* 0x000fe20000000000 */
[----:B------:R0:W-:Y:S04]  /*0630*/  STG.E.64 desc[UR6][R8.64], R10 ;  /* 0x0000000a08007986 */ /* 0x0001e8000c101b06 */
[----:B------:R-:W-:Y:S02]  /*0640*/  ISETP.GT.U32.AND P1, PT, R4, R25, PT ;  /* 0x000000190400720c */ /* 0x000fe40003f24070 */
[----:B------:R-:W-:-:S04]  /*0650*/  SHF.R.S32.HI R21, RZ, 0x1f, R25 ;  /* 0x0000001fff157819 */ /* 0x000fc80000011419 */
[----:B------:R-:W-:-:S13]  /*0660*/  ISETP.GT.U32.AND.EX P1, PT, R24, R21, PT, P1 ;  /* 0x000000151800720c */ /* 0x000fda0003f24110 */
[----:B0-----:R-:W-:Y:S05]  /*0670*/  @P1 BRA `(.L_x_21) ;  /* 0xfffffffc00841947 */ /* 0x001fea000383ffff */
.L_x_20:
[----:B------:R-:W-:Y:S05]  /*0680*/  BSYNC.RECONVERGENT B0 ;  /* 0x0000000000007941 */ /* 0x000fea0003800200 */
.L_x_19:
[----:B------:R-:W-:Y:S05]  /*0690*/  @!P0 BRA `(.L_x_25) ;  /* 0xfffffff800948947 */ /* 0x000fea000383ffff */
[----:B------:R-:W-:Y:S05]  /*06a0*/  EXIT ;  /* 0x000000000000794d */ /* 0x000fea0003800000 */
        .weak           $__internal_2_$__cuda_sm20_div_rn_f64_full
        .type           $__internal_2_$__cuda_sm20_div_rn_f64_full,@function
        .size           $__internal_2_$__cuda_sm20_div_rn_f64_full,($__internal_3_$__cuda_sm20_dsqrt_rn_f64_mediumpath_v1 - $__internal_2_$__cuda_sm20_div_rn_f64_full)
$__internal_2_$__cuda_sm20_div_rn_f64_full:
[----:B------:R-:W-:Y:S01]  /*06b0*/  IMAD.MOV.U32 R11, RZ, RZ, R13 ;  /* 0x000000ffff0b7224 */ /* 0x000fe200078e000d */
[C---:B------:R-:W-:Y:S01]  /*06c0*/  FSETP.GEU.AND P1, PT, |R15|.reuse, 1.469367938527859385e-39, PT ;  /* 0x001000000f00780b */ /* 0x040fe20003f2e200 */
[----:B------:R-:W-:Y:S01]  /*06d0*/  IMAD.MOV.U32 R10, RZ, RZ, R12 ;  /* 0x000000ffff0a7224 */ /* 0x000fe200078e000c */
[----:B------:R-:W-:Y:S01]  /*06e0*/  LOP3.LUT R12, R15, 0x800fffff, RZ, 0xc0, !PT ;  /* 0x800fffff0f0c7812 */ /* 0x000fe200078ec0ff */
[----:B------:R-:W-:Y:S01]  /*06f0*/  IMAD.MOV.U32 R27, RZ, RZ, 0x1ca00000 ;  /* 0x1ca00000ff1b7424 */ /* 0x000fe200078e00ff */
[C---:B------:R-:W-:Y:S01]  /*0700*/  FSETP.GEU.AND P3, PT, |R11|.reuse, 1.469367938527859385e-39, PT ;  /* 0x001000000b00780b */ /* 0x040fe20003f6e200 */
[----:B------:R-:W-:Y:S01]  /*0710*/  IMAD.MOV.U32 R16, RZ, RZ, R10 ;  /* 0x000000ffff107224 */ /* 0x000fe200078e000a */
[----:B------:R-:W-:Y:S01]  /*0720*/  LOP3.LUT R13, R12, 0x3ff00000, RZ, 0xfc, !PT ;  /* 0x3ff000000c0d7812 */ /* 0x000fe200078efcff */
[----:B------:R-:W-:Y:S01]  /*0730*/  IMAD.MOV.U32 R12, RZ, RZ, R14 ;  /* 0x000000ffff0c7224 */ /* 0x000fe200078e000e */
[----:B------:R-:W-:Y:S01]  /*0740*/  LOP3.LUT R26, R11, 0x7ff00000, RZ, 0xc0, !PT ;  /* 0x7ff000000b1a7812 */ /* 0x000fe200078ec0ff */
[----:B------:R-:W-:Y:S01]  /*0750*/  IMAD.MOV.U32 R18, RZ, RZ, 0x1 ;  /* 0x00000001ff127424 */ /* 0x000fe200078e00ff */
[----:B------:R-:W-:Y:S01]  /*0760*/  LOP3.LUT R29, R15, 0x7ff00000, RZ, 0xc0, !PT ;  /* 0x7ff000000f1d7812 */ /* 0x000fe200078ec0ff */
[----:B------:R-:W-:Y:S02]  /*0770*/  BSSY.RECONVERGENT B2, `(.L_x_26) ;  /* 0x000004d000027945 */ /* 0x000fe40003800200 */
[----:B------:R-:W-:Y:S01]  /*0780*/  @!P1 DMUL R12, R14, 8.98846567431157953865e+307 ;  /* 0x7fe000000e0c9828 */ /* 0x000fe20000000000 */
[----:B------:R-:W-:-:S03]  /*0790*/  ISETP.GE.U32.AND P2, PT, R26, R29, PT ;  /* 0x0000001d1a00720c */ /* 0x000fc60003f46070 */
[----:B------:R-:W-:Y:S01]  /*07a0*/  @!P3 LOP3.LUT R17, R15, 0x7ff00000, RZ, 0xc0, !PT ;  /* 0x7ff000000f11b812 */ /* 0x000fe200078ec0ff */
[----:B------:R-:W-:Y:S01]  /*07b0*/  @!P3 IMAD.MOV.U32 R20, RZ, RZ, RZ ;  /* 0x000000ffff14b224 */ /* 0x000fe200078e00ff */
[----:B------:R-:W0:Y:S02]  /*07c0*/  MUFU.RCP64H R19, R13 ;  /* 0x0000000d00137308 */ /* 0x000e240000001800 */
[----:B------:R-:W-:Y:S02]  /*07d0*/  @!P3 ISETP.GE.U32.AND P4, PT, R26, R17, PT ;  /* 0x000000111a00b20c */ /* 0x000fe40003f86070 */
[C---:B------:R-:W-:Y:S02]  /*07e0*/  SEL R17, R27.reuse, 0x63400000, !P2 ;  /* 0x634000001b117807 */ /* 0x040fe40005000000 */
[----:B------:R-:W-:Y:S02]  /*07f0*/  @!P3 SEL R21, R27, 0x63400000, !P4 ;  /* 0x634000001b15b807 */ /* 0x000fe40006000000 */
[----:B------:R-:W-:-:S02]  /*0800*/  LOP3.LUT R17, R17, 0x800fffff, R11, 0xf8, !PT ;  /* 0x800fffff11117812 */ /* 0x000fc400078ef80b */
[----:B------:R-:W-:Y:S02]  /*0810*/  @!P3 LOP3.LUT R21, R21, 0x80000000, R11, 0xf8, !PT ;  /* 0x800000001515b812 */ /* 0x000fe400078ef80b */
[----:B------:R-:W-:Y:S02]  /*0820*/  @!P1 LOP3.LUT R29, R13, 0x7ff00000, RZ, 0xc0, !PT ;  /* 0x7ff000000d1d9812 */ /* 0x000fe400078ec0ff */
[----:B------:R-:W-:-:S06]  /*0830*/  @!P3 LOP3.LUT R21, R21, 0x100000, RZ, 0xfc, !PT ;  /* 0x001000001515b812 */ /* 0x000fcc00078efcff */
[----:B------:R-:W-:Y:S02]  /*0840*/  @!P3 DFMA R16, R16, 2, -R20 ;  /* 0x400000001010b82b */ /* 0x000fe40000000814 */
[----:B0-----:R-:W-:-:S08]  /*0850*/  DFMA R20, R18, -R12, 1 ;  /* 0x3ff000001214742b */ /* 0x001fd0000000080c */
[----:B------:R-:W-:-:S08]  /*0860*/  DFMA R20, R20, R20, R20 ;  /* 0x000000141414722b */ /* 0x000fd00000000014 */
[----:B------:R-:W-:-:S08]  /*0870*/  DFMA R20, R18, R20, R18 ;  /* 0x000000141214722b */ /* 0x000fd00000000012 */
[----:B------:R-:W-:-:S08]  /*0880*/  DFMA R18, R20, -R12, 1 ;  /* 0x3ff000001412742b */ /* 0x000fd0000000080c */
[----:B------:R-:W-:-:S08]  /*0890*/  DFMA R18, R20, R18, R20 ;  /* 0x000000121412722b */ /* 0x000fd00000000014 */
[----:B------:R-:W-:-:S08]  /*08a0*/  DMUL R20, R18, R16 ;  /* 0x0000001012147228 */ /* 0x000fd00000000000 */
[----:B------:R-:W-:-:S08]  /*08b0*/  DFMA R22, R20, -R12, R16 ;  /* 0x8000000c1416722b */ /* 0x000fd00000000010 */
[----:B------:R-:W-:Y:S01]  /*08c0*/  DFMA R22, R18, R22, R20 ;  /* 0x000000161216722b */ /* 0x000fe20000000014 */
[----:B------:R-:W-:Y:S01]  /*08d0*/  IMAD.MOV.U32 R20, RZ, RZ, R26 ;  /* 0x000000ffff147224 */ /* 0x000fe200078e001a */
[----:B------:R-:W-:-:S05]  /*08e0*/  @!P3 LOP3.LUT R20, R17, 0x7ff00000, RZ, 0xc0, !PT ;  /* 0x7ff000001114b812 */ /* 0x000fca00078ec0ff */
[----:B------:R-:W-:-:S05]  /*08f0*/  VIADD R18, R20, 0xffffffff ;  /* 0xffffffff14127836 */ /* 0x000fca0000000000 */
[----:B------:R-:W-:Y:S01]  /*0900*/  ISETP.GT.U32.AND P1, PT, R18, 0x7feffffe, PT ;  /* 0x7feffffe1200780c */ /* 0x000fe20003f24070 */
[----:B------:R-:W-:-:S05]  /*0910*/  VIADD R18, R29, 0xffffffff ;  /* 0xffffffff1d127836 */ /* 0x000fca0000000000 */
[----:B------:R-:W-:-:S13]  /*0920*/  ISETP.GT.U32.OR P1, PT, R18, 0x7feffffe, P1 ;  /* 0x7feffffe1200780c */ /* 0x000fda0000f24470 */
[----:B------:R-:W-:Y:S05]  /*0930*/  @P1 BRA `(.L_x_27) ;  /* 0x00000000006c1947 */ /* 0x000fea0003800000 */
[----:B------:R-:W-:-:S04]  /*0940*/  LOP3.LUT R11, R15, 0x7ff00000, RZ, 0xc0, !PT ;  /* 0x7ff000000f0b7812 */ /* 0x000fc800078ec0ff */
[CC--:B------:R-:W-:Y:S02]  /*0950*/  VIADDMNMX R10, R26.reuse, -R11.reuse, 0xb9600000, !PT ;  /* 0xb96000001a0a7446 */ /* 0x0c0fe4000780090b */
[----:B------:R-:W-:Y:S02]  /*0960*/  ISETP.GE.U32.AND P1, PT, R26, R11, PT ;  /* 0x0000000b1a00720c */ /* 0x000fe40003f26070 */
[----:B------:R-:W-:Y:S02]  /*0970*/  VIMNMX R10, PT, PT, R10, 0x46a00000, PT ;  /* 0x46a000000a0a7848 */ /* 0x000fe40003fe0100 */
[----:B------:R-:W-:-:S05]  /*0980*/  SEL R27, R27, 0x63400000, !P1 ;  /* 0x634000001b1b7807 */ /* 0x000fca0004800000 */
[----:B------:R-:W-:Y:S02]  /*0990*/  IMAD.IADD R20, R10, 0x1, -R27 ;  /* 0x000000010a147824 */ /* 0x000fe400078e0a1b */
[----:B------:R-:W-:Y:S02]  /*09a0*/  IMAD.MOV.U32 R10, RZ, RZ, RZ ;  /* 0x000000ffff0a7224 */ /* 0x000fe400078e00ff */
[----:B------:R-:W-:-:S06]  /*09b0*/  VIADD R11, R20, 0x7fe00000 ;  /* 0x7fe00000140b7836 */ /* 0x000fcc0000000000 */
[----:B------:R-:W-:-:S10]  /*09c0*/  DMUL R18, R22, R10 ;  /* 0x0000000a16127228 */ /* 0x000fd40000000000 */
[----:B------:R-:W-:-:S13]  /*09d0*/  FSETP.GTU.AND P1, PT, |R19|, 1.469367938527859385e-39, PT ;  /* 0x001000001300780b */ /* 0x000fda0003f2c200 */
[----:B------:R-:W-:Y:S05]  /*09e0*/  @P1 BRA `(.L_x_28) ;  /* 0x0000000000941947 */ /* 0x000fea0003800000 */
[----:B------:R-:W-:Y:S01]  /*09f0*/  DFMA R12, R22, -R12, R16 ;  /* 0x8000000c160c722b */ /* 0x000fe20000000010 */
[----:B------:R-:W-:-:S09]  /*0a00*/  IMAD.MOV.U32 R10, RZ, RZ, RZ ;  /* 0x000000ffff0a7224 */ /* 0x000fd200078e00ff */
[C---:B------:R-:W-:Y:S02]  /*0a10*/  FSETP.NEU.AND P1, PT, R13.reuse, RZ, PT ;  /* 0x000000ff0d00720b */ /* 0x040fe40003f2d000 */
[----:B------:R-:W-:-:S04]  /*0a20*/  LOP3.LUT R15, R13, 0x80000000, R15, 0x48, !PT ;  /* 0x800000000d0f7812 */ /* 0x000fc800078e480f */
[----:B------:R-:W-:-:S07]  /*0a30*/  LOP3.LUT R11, R15, R11, RZ, 0xfc, !PT ;  /* 0x0000000b0f0b7212 */ /* 0x000fce00078efcff */
[----:B------:R-:W-:Y:S05]  /*0a40*/  @!P1 BRA `(.L_x_28) ;  /* 0x00000000007c9947 */ /* 0x000fea0003800000 */
[----:B------:R-:W-:Y:S01]  /*0a50*/  IMAD.MOV R13, RZ, RZ, -R20 ;  /* 0x000000ffff0d7224 */ /* 0x000fe200078e0a14 */
[----:B------:R-:W-:Y:S01]  /*0a60*/  DMUL.RP R10, R22, R10 ;  /* 0x0000000a160a7228 */ /* 0x000fe20000008000 */
[----:B------:R-:W-:-:S06]  /*0a70*/  IMAD.MOV.U32 R12, RZ, RZ, RZ ;  /* 0x000000ffff0c7224 */ /* 0x000fcc00078e00ff */
[----:B------:R-:W-:-:S03]  /*0a80*/  DFMA R12, R18, -R12, R22 ;  /* 0x8000000c120c722b */ /* 0x000fc60000000016 */
[----:B------:R-:W-:-:S03]  /*0a90*/  LOP3.LUT R15, R11, R15, RZ, 0x3c, !PT ;  /* 0x0000000f0b0f7212 */ /* 0x000fc600078e3cff */
[----:B------:R-:W-:-:S04]  /*0aa0*/  IADD3 R12, PT, PT, -R20, -0x43300000, RZ ;  /* 0xbcd00000140c7810 */ /* 0x000fc80007ffe1ff */
[----:B------:R-:W-:-:S04]  /*0ab0*/  FSETP.NEU.AND P1, PT, |R13|, R12, PT ;  /* 0x0000000c0d00720b */ /* 0x000fc80003f2d200 */
[----:B------:R-:W-:Y:S02]  /*0ac0*/  FSEL R18, R10, R18, !P1 ;  /* 0x000000120a127208 */ /* 0x000fe40004800000 */
[----:B------:R-:W-:Y:S01]  /*0ad0*/  FSEL R19, R15, R19, !P1 ;  /* 0x000000130f137208 */ /* 0x000fe20004800000 */
[----:B------:R-:W-:Y:S06]  /*0ae0*/  BRA `(.L_x_28) ;  /* 0x0000000000547947 */ /* 0x000fec0003800000 */
.L_x_27:
[----:B------:R-:W-:-:S14]  /*0af0*/  DSETP.NAN.AND P1, PT, R10, R10, PT ;  /* 0x0000000a0a00722a */ /* 0x000fdc0003f28000 */
[----:B------:R-:W-:Y:S05]  /*0b00*/  @P1 BRA `(.L_x_29) ;  /* 0x0000000000441947 */ /* 0x000fea0003800000 */
[----:B------:R-:W-:-:S14]  /*0b10*/  DSETP.NAN.AND P1, PT, R14, R14, PT ;  /* 0x0000000e0e00722a */ /* 0x000fdc0003f28000 */
[----:B------:R-:W-:Y:S05]  /*0b20*/  @P1 BRA `(.L_x_30) ;  /* 0x0000000000301947 */ /* 0x000fea0003800000 */
[----:B------:R-:W-:Y:S01]  /*0b30*/  ISETP.NE.AND P1, PT, R20, R29, PT ;  /* 0x0000001d1400720c */ /* 0x000fe20003f25270 */
[----:B------:R-:W-:Y:S02]  /*0b40*/  IMAD.MOV.U32 R18, RZ, RZ, 0x0 ;  /* 0x00000000ff127424 */ /* 0x000fe400078e00ff */
[----:B------:R-:W-:-:S10]  /*0b50*/  IMAD.MOV.U32 R19, RZ, RZ, -0x80000 ;  /* 0xfff80000ff137424 */ /* 0x000fd400078e00ff */
[----:B------:R-:W-:Y:S05]  /*0b60*/  @!P1 BRA `(.L_x_28) ;  /* 0x0000000000349947 */ /* 0x000fea0003800000 */
[----:B------:R-:W-:Y:S02]  /*0b70*/  ISETP.NE.AND P1, PT, R20, 0x7ff00000, PT ;  /* 0x7ff000001400780c */ /* 0x000fe40003f25270 */
[----:B------:R-:W-:Y:S02]  /*0b80*/  LOP3.LUT R19, R11, 0x80000000, R15, 0x48, !PT ;  /* 0x800000000b137812 */ /* 0x000fe400078e480f */
[----:B------:R-:W-:-:S13]  /*0b90*/  ISETP.EQ.OR P1, PT, R29, RZ, !P1 ;  /* 0x000000ff1d00720c */ /* 0x000fda0004f22670 */
[----:B------:R-:W-:Y:S01]  /*0ba0*/  @P1 LOP3.LUT R10, R19, 0x7ff00000, RZ, 0xfc, !PT ;  /* 0x7ff00000130a1812 */ /* 0x000fe200078efcff */
[----:B------:R-:W-:Y:S02]  /*0bb0*/  @!P1 IMAD.MOV.U32 R18, RZ, RZ, RZ ;  /* 0x000000ffff129224 */ /* 0x000fe400078e00ff */
[----:B------:R-:W-:Y:S02]  /*0bc0*/  @P1 IMAD.MOV.U32 R18, RZ, RZ, RZ ;  /* 0x000000ffff121224 */ /* 0x000fe400078e00ff */
[----:B------:R-:W-:Y:S01]  /*0bd0*/  @P1 IMAD.MOV.U32 R19, RZ, RZ, R10 ;  /* 0x000000ffff131224 */ /* 0x000fe200078e000a */
[----:B------:R-:W-:Y:S06]  /*0be0*/  BRA `(.L_x_28) ;  /* 0x0000000000147947 */ /* 0x000fec0003800000 */
.L_x_30:
[----:B------:R-:W-:Y:S01]  /*0bf0*/  LOP3.LUT R19, R15, 0x80000, RZ, 0xfc, !PT ;  /* 0x000800000f137812 */ /* 0x000fe200078efcff */
[----:B------:R-:W-:Y:S01]  /*0c00*/  IMAD.MOV.U32 R18, RZ, RZ, R14 ;  /* 0x000000ffff127224 */ /* 0x000fe200078e000e */
[----:B------:R-:W-:Y:S06]  /*0c10*/  BRA `(.L_x_28) ;  /* 0x0000000000087947 */ /* 0x000fec0003800000 */
.L_x_29:
[----:B------:R-:W-:Y:S01]  /*0c20*/  LOP3.LUT R19, R11, 0x80000, RZ, 0xfc, !PT ;  /* 0x000800000b137812 */ /* 0x000fe200078efcff */
[----:B------:R-:W-:-:S07]  /*0c30*/  IMAD.MOV.U32 R18, RZ, RZ, R10 ;  /* 0x000000ffff127224 */ /* 0x000fce00078e000a */
.L_x_28:
[----:B------:R-:W-:Y:S05]  /*0c40*/  BSYNC.RECONVERGENT B2 ;  /* 0x0000000000027941 */ /* 0x000fea0003800200 */
.L_x_26:
[----:B------:R-:W-:Y:S02]  /*0c50*/  IMAD.MOV.U32 R10, RZ, RZ, R0 ;  /* 0x000000ffff0a7224 */ /* 0x000fe400078e0000 */
[----:B------:R-:W-:-:S04]  /*0c60*/  IMAD.MOV.U32 R11, RZ, RZ, 0x0 ;  /* 0x00000000ff0b7424 */ /* 0x000fc800078e00ff */
[----:B------:R-:W-:Y:S05]  /*0c70*/  RET.REL.NODEC R10 `(_Z15normalizeKernelPdmm) ;  /* 0xfffffff00ae07950 */ /* 0x000fea0003c3ffff */
        .weak           $__internal_3_$__cuda_sm20_dsqrt_rn_f64_mediumpath_v1
        .type           $__internal_3_$__cuda_sm20_dsqrt_rn_f64_mediumpath_v1,@function
        .size           $__internal_3_$__cuda_sm20_dsqrt_rn_f64_mediumpath_v1,(.L_x_91 - $__internal_3_$__cuda_sm20_dsqrt_rn_f64_mediumpath_v1)
$__internal_3_$__cuda_sm20_dsqrt_rn_f64_mediumpath_v1:
[----:B------:R-:W-:Y:S01]  /*0c80*/  ISETP.GE.U32.AND P1, PT, R10, -0x3400000, PT ;  /* 0xfcc000000a00780c */ /* 0x000fe20003f26070 */
[----:B------:R-:W-:Y:S01]  /*0c90*/  BSSY.RECONVERGENT B2, `(.L_x_31) ;  /* 0x0000024000027945 */ /* 0x000fe20003800200 */
[----:B------:R-:W-:-:S11]  /*0ca0*/  IMAD.MOV.U32 R13, RZ, RZ, R19 ;  /* 0x000000ffff0d7224 */ /* 0x000fd600078e0013 */
        /* <DEDUP_REMOVED lines=9> */
.L_x_32:
        /* <DEDUP_REMOVED lines=9> */
[----:B------:R-:W-:Y:S02]  /*0dd0*/  IMAD.MOV.U32 R8, RZ, RZ, RZ ;  /* 0x000000ffff087224 */ /* 0x000fe400078e00ff */
[----:B------:R-:W-:Y:S02]  /*0de0*/  IMAD.MOV.U32 R12, RZ, RZ, 0x0 ;  /* 0x00000000ff0c7424 */ /* 0x000fe400078e00ff */
[----:B------:R-:W-:Y:S01]  /*0df0*/  IMAD.MOV.U32 R13, RZ, RZ, 0x3fd80000 ;  /* 0x3fd80000ff0d7424 */ /* 0x000fe200078e00ff */
        /* <DEDUP_REMOVED lines=12> */
.L_x_34:
[----:B------:R-:W-:-:S11]  /*0ec0*/  DADD R8, R6, R6 ;  /* 0x0000000006087229 */ /* 0x000fd60000000006 */
.L_x_33:
[----:B------:R-:W-:Y:S05]  /*0ed0*/  BSYNC.RECONVERGENT B2 ;  /* 0x0000000000027941 */ /* 0x000fea0003800200 */
.L_x_31:
[----:B------:R-:W-:Y:S02]  /*0ee0*/  IMAD.MOV.U32 R6, RZ, RZ, R0 ;  /* 0x000000ffff067224 */ /* 0x000fe400078e0000 */
[----:B------:R-:W-:-:S04]  /*0ef0*/  IMAD.MOV.U32 R7, RZ, RZ, 0x0 ;  /* 0x00000000ff077424 */ /* 0x000fc800078e00ff */
[----:B------:R-:W-:Y:S05]  /*0f00*/  RET.REL.NODEC R6 `(_Z15normalizeKernelPdmm) ;  /* 0xfffffff0063c7950 */ /* 0x000fea0003c3ffff */
.L_x_35:
        /* <DEDUP_REMOVED lines=15> */
.L_x_91:


//--------------------- .text._Z16createMaskKernelPimmm --------------------------
	.section	.text._Z16createMaskKernelPimmm,"ax",@progbits
	.align	128
        .global         _Z16createMaskKernelPimmm
        .type           _Z16createMaskKernelPimmm,@function
        .size           _Z16createMaskKernelPimmm,(.L_x_98 - _Z16createMaskKernelPimmm)
        .other          _Z16createMaskKernelPimmm,@"STO_CUDA_ENTRY STV_DEFAULT"
_Z16createMaskKernelPimmm:
.text._Z16createMaskKernelPimmm:
[----:B------:R-:W0:Y:S01]  /*0000*/  LDC R1, c[0x0][0x37c] ;  /* 0x0000df00ff017b82 */ /* 0x000e220000000800 */
[----:B------:R-:W1:Y:S01]  /*0010*/  S2R R6, SR_TID.X ;  /* 0x0000000000067919 */ /* 0x000e620000002100 */
[----:B------:R-:W2:Y:S06]  /*0020*/  LDCU.128 UR8, c[0x0][0x390] ;  /* 0x00007200ff0877ac */ /* 0x000eac0008000c00 */
[----:B------:R-:W1:Y:S01]  /*0030*/  S2UR UR7, SR_CTAID.X ;  /* 0x00000000000779c3 */ /* 0x000e620000002500 */
[----:B0-----:R-:W-:-:S07]  /*0040*/  VIADD R1, R1, 0xffffffd0 ;  /* 0xffffffd001017836 */ /* 0x001fce0000000000 */
[----:B------:R-:W1:Y:S01]  /*0050*/  LDC R13, c[0x0][0x360] ;  /* 0x0000d800ff0d7b82 */ /* 0x000e620000000800 */
[----:B--2---:R-:W-:Y:S02]  /*0060*/  UIMAD UR6, UR11, UR8, URZ ;  /* 0x000000080b0672a4 */ /* 0x004fe4000f8e02ff */
[----:B------:R-:W-:Y:S02]  /*0070*/  UIMAD.WIDE.U32 UR4, UR10, UR8, URZ ;  /* 0x000000080a0472a5 */ /* 0x000fe4000f8e00ff */
[----:B------:R-:W-:-:S04]  /*0080*/  UIMAD UR6, UR10, UR9, UR6 ;  /* 0x000000090a0672a4 */ /* 0x000fc8000f8e0206 */
[----:B------:R-:W-:-:S06]  /*0090*/  UIADD3 UR5, UPT, UPT, UR5, UR6, URZ ;  /* 0x0000000605057290 */ /* 0x000fcc000fffe0ff */
[----:B------:R-:W-:Y:S02]  /*00a0*/  IMAD.U32 R0, RZ, RZ, UR5 ;  /* 0x00000005ff007e24 */ /* 0x000fe4000f8e00ff */
[----:B-1----:R-:W-:-:S05]  /*00b0*/  IMAD R6, R13, UR7, R6 ;  /* 0x000000070d067c24 */ /* 0x002fca000f8e0206 */
[----:B------:R-:W-:-:S04]  /*00c0*/  ISETP.LT.U32.AND P0, PT, R6, UR4, PT ;  /* 0x0000000406007c0c */ /* 0x000fc8000bf01070 */
[----:B------:R-:W-:-:S13]  /*00d0*/  ISETP.GT.U32.AND.EX P0, PT, R0, RZ, PT, P0 ;  /* 0x000000ff0000720c */ /* 0x000fda0003f04100 */
[----:B------:R-:W-:Y:S05]  /*00e0*/  @!P0 EXIT ;  /* 0x000000000000894d */ /* 0x000fea0003800000 */
[----:B------:R-:W0:Y:S01]  /*00f0*/  LDCU UR4, c[0x0][0x370] ;  /* 0x00006e00ff0477ac */ /* 0x000e220008000800 */
[----:B------:R-:W-:Y:S01]  /*0100*/  IMAD.MOV.U32 R7, RZ, RZ, RZ ;  /* 0x000000ffff077224 */ /* 0x000fe200078e00ff */
[----:B------:R-:W1:Y:S01]  /*0110*/  LDCU.64 UR6, c[0x0][0x358] ;  /* 0x00006b00ff0677ac */ /* 0x000e620008000a00 */
[----:B0-----:R-:W-:-:S07]  /*0120*/  IMAD R13, R13, UR4, RZ ;  /* 0x000000040d0d7c24 */ /* 0x001fce000f8e02ff */
.L_x_47:
[----:B------:R-:W0:Y:S01]  /*0130*/  LDC.64 R14, c[0x0][0x388] ;  /* 0x0000e200ff0e7b82 */ /* 0x000e220000000a00 */
[----:B------:R-:W0:Y:S01]  /*0140*/  LDCU.64 UR4, c[0x0][0x398] ;  /* 0x00007300ff0477ac */ /* 0x000e220008000a00 */
[----:B------:R-:W-:Y:S01]  /*0150*/  IMAD.MOV.U32 R8, RZ, RZ, -0x23270784 ;  /* 0xdcd8f87cff087424 */ /* 0x000fe200078e00ff */
[----:B------:R-:W-:Y:S01]  /*0160*/  BSSY.RECONVERGENT B0, `(.L_x_36) ;  /* 0x000026b000007945 */ /* 0x000fe20003800200 */
[----:B------:R-:W-:Y:S02]  /*0170*/  IMAD.MOV.U32 R9, RZ, RZ, 0x6e5e8bb3 ;  /* 0x6e5e8bb3ff097424 */ /* 0x000fe400078e00ff */
[----:B------:R-:W-:Y:S02]  /*0180*/  IMAD.MOV.U32 R2, RZ, RZ, 0x7b9c197f ;  /* 0x7b9c197fff027424 */ /* 0x000fe400078e00ff */
[----:B------:R-:W-:Y:S01]  /*0190*/  IMAD.MOV.U32 R3, RZ, RZ, -0x75bd8fc ;  /* 0xf8a42704ff037424 */ /* 0x000fe200078e00ff */
[----:B------:R-:W-:Y:S01]  /*01a0*/  STL.64 [R1+0x10], R8 ;  /* 0x0000100801007387 */ /* 0x000fe20000100a00 */
[----:B------:R-:W-:-:S02]  /*01b0*/  IMAD.MOV.U32 R4, RZ, RZ, 0x756219af ;  /* 0x756219afff047424 */ /* 0x000fc400078e00ff */
[----:B------:R-:W-:Y:S01]  /*01c0*/  IMAD.MOV.U32 R5, RZ, RZ, 0x6e5e8bb3 ;  /* 0x6e5e8bb3ff057424 */ /* 0x000fe200078e00ff */
[----:B------:R2:W-:Y:S04]  /*01d0*/  STL.64 [R1+0x8], R2 ;  /* 0x0000080201007387 */ /* 0x0005e80000100a00 */
[----:B------:R3:W-:Y:S01]  /*01e0*/  STL [R1+0x4], R4 ;  /* 0x0000040401007387 */ /* 0x0007e20000100800 */
[C---:B0-----:R-:W-:Y:S02]  /*01f0*/  IMAD R0, R14.reuse, UR5, RZ ;  /* 0x000000050e007c24 */ /* 0x041fe4000f8e02ff */
[----:B------:R-:W-:-:S04]  /*0200*/  IMAD.WIDE.U32 R10, R14, UR4, R6 ;  /* 0x000000040e0a7c25 */ /* 0x000fc8000f8e0006 */
[----:B------:R-:W-:Y:S01]  /*0210*/  IMAD R0, R15, UR4, R0 ;  /* 0x000000040f007c24 */ /* 0x000fe2000f8e0200 */
[----:B------:R-:W-:Y:S01]  /*0220*/  ISETP.NE.U32.AND P0, PT, R10, RZ, PT ;  /* 0x000000ff0a00720c */ /* 0x000fe20003f05070 */
[----:B--2---:R-:W-:Y:S02]  /*0230*/  IMAD.MOV.U32 R3, RZ, RZ, -0x75bd8fc ;  /* 0xf8a42704ff037424 */ /* 0x004fe400078e00ff */
[----:B------:R-:W-:Y:S02]  /*0240*/  IMAD.IADD R12, R11, 0x1, R0 ;  /* 0x000000010b0c7824 */ /* 0x000fe400078e0200 */
[----:B------:R-:W-:Y:S02]  /*0250*/  IMAD.MOV.U32 R0, RZ, RZ, 0x756219af ;  /* 0x756219afff007424 */ /* 0x000fe400078e00ff */
[----:B------:R-:W-:Y:S01]  /*0260*/  IMAD.MOV.U32 R2, RZ, RZ, 0x7b9c197f ;  /* 0x7b9c197fff027424 */ /* 0x000fe200078e00ff */
[----:B------:R-:W-:Y:S01]  /*0270*/  ISETP.NE.AND.EX P0, PT, R12, RZ, PT, P0 ;  /* 0x000000ff0c00720c */ /* 0x000fe20003f05300 */
[----:B---3--:R-:W-:-:S12]  /*0280*/  IMAD.MOV.U32 R4, RZ, RZ, -0x23270784 ;  /* 0xdcd8f87cff047424 */ /* 0x008fd800078e00ff */
[----:B------:R-:W-:Y:S05]  /*0290*/  @!P0 BRA `(.L_x_37) ;  /* 0x00000024005c8947 */ /* 0x000fea0003800000 */
[----:B------:R-:W-:Y:S02]  /*02a0*/  IMAD.MOV.U32 R15, RZ, RZ, R12 ;  /* 0x000000ffff0f7224 */ /* 0x000fe400078e000c */
[----:B------:R-:W-:Y:S02]  /*02b0*/  IMAD.MOV.U32 R14, RZ, RZ, R10 ;  /* 0x000000ffff0e7224 */ /* 0x000fe400078e000a */
[----:B------:R-:W-:Y:S02]  /*02c0*/  IMAD.MOV.U32 R12, RZ, RZ, RZ ;  /* 0x000000ffff0c7224 */ /* 0x000fe400078e00ff */
[----:B------:R-:W-:Y:S02]  /*02d0*/  IMAD.MOV.U32 R0, RZ, RZ, 0x756219af ;  /* 0x756219afff007424 */ /* 0x000fe400078e00ff */
[----:B------:R-:W-:Y:S02]  /*02e0*/  IMAD.MOV.U32 R2, RZ, RZ, 0x7b9c197f ;  /* 0x7b9c197fff027424 */ /* 0x000fe400078e00ff */
[----:B------:R-:W-:-:S02]  /*02f0*/  IMAD.MOV.U32 R3, RZ, RZ, -0x75bd8fc ;  /* 0xf8a42704ff037424 */ /* 0x000fc400078e00ff */
[----:B------:R-:W-:Y:S02]  /*0300*/  IMAD.MOV.U32 R4, RZ, RZ, -0x23270784 ;  /* 0xdcd8f87cff047424 */ /* 0x000fe400078e00ff */
[----:B------:R-:W-:-:S07]  /*0310*/  IMAD.MOV.U32 R5, RZ, RZ, 0x6e5e8bb3 ;  /* 0x6e5e8bb3ff057424 */ /* 0x000fce00078e00ff */
.L_x_46:
[----:B------:R-:W-:Y:S01]  /*0320*/  LOP3.LUT R8, R14, 0x3, RZ, 0xc0, !PT ;  /* 0x000000030e087812 */ /* 0x000fe200078ec0ff */
[----:B------:R-:W-:Y:S03]  /*0330*/  BSSY.RECONVERGENT B1, `(.L_x_38) ;  /* 0x0000247000017945 */ /* 0x000fe60003800200 */
[----:B------:R-:W-:-:S04]  /*0340*/  ISETP.NE.U32.AND P0, PT, R8, RZ, PT ;  /* 0x000000ff0800720c */ /* 0x000fc80003f05070 */
[----:B------:R-:W-:-:S13]  /*0350*/  ISETP.NE.AND.EX P0, PT, RZ, RZ, PT, P0 ;  /* 0x000000ffff00720c */ /* 0x000fda0003f05300 */
[----:B0-----:R-:W-:Y:S05]  /*0360*/  @!P0 BRA `(.L_x_39) ;  /* 0x00000024000c8947 */ /* 0x001fea0003800000 */
[----:B------:R-:W0:Y:S01]  /*0370*/  LDC.64 R10, c[0x4][RZ] ;  /* 0x01000000ff0a7b82 */ /* 0x000e220000000a00 */
[----:B------:R-:W-:Y:S01]  /*0380*/  IMAD.MOV.U32 R0, RZ, RZ, RZ ;  /* 0x000000ffff007224 */ /* 0x000fe200078e00ff */
[----:B------:R-:W-:Y:S01]  /*0390*/  CS2R R4, SRZ ;  /* 0x0000000000047805 */ /* 0x000fe2000001ff00 */
[----:B------:R-:W-:Y:S01]  /*03a0*/  IMAD.MOV.U32 R16, RZ, RZ, RZ ;  /* 0x000000ffff107224 */ /* 0x000fe200078e00ff */
[----:B------:R-:W-:Y:S01]  /*03b0*/  CS2R R2, SRZ ;  /* 0x0000000000027805 */ /* 0x000fe2000001ff00 */
[----:B0-----:R-:W-:-:S07]  /*03c0*/  IMAD.WIDE.U32 R10, R12, 0xc80, R10 ;  /* 0x00000c800c0a7825 */ /* 0x001fce00078e000a */
.L_x_41:
[----:B------:R-:W-:-:S06]  /*03d0*/  IMAD R17, R16, 0x4, R1 ;  /* 0x0000000410117824 */ /* 0x000fcc00078e0201 */
[----:B------:R-:W5:Y:S01]  /*03e0*/  LDL R17, [R17+0x4] ;  /* 0x0000040011117983 */ /* 0x000f620000100800 */
[----:B------:R-:W-:-:S05]  /*03f0*/  UMOV UR4, URZ ;  /* 0x000000ff00047c82 */ /* 0x000fca0008000000 */
.L_x_40:
[----:B-----5:R-:W-:Y:S01]  /*0400*/  SHF.R.U32.HI R20, RZ, UR4, R17 ;  /* 0x00000004ff147c19 */ /* 0x020fe20008011611 */
[----:B------:R-:W-:-:S03]  /*0410*/  IMAD.SHL.U32 R8, R16, 0x20, RZ ;  /* 0x0000002010087824 */ /* 0x000fc600078e00ff */
[----:B------:R-:W-:Y:S01]  /*0420*/  LOP3.LUT R9, R20, 0x1, RZ, 0xc0, !PT ;  /* 0x0000000114097812 */ /* 0x000fe200078ec0ff */
[----:B------:R-:W-:-:S03]  /*0430*/  VIADD R8, R8, UR4 ;  /* 0x0000000408087c36 */ /* 0x000fc60008000000 */
[----:B------:R-:W-:Y:S01]  /*0440*/  ISETP.NE.U32.AND P0, PT, R9, 0x1, PT ;  /* 0x000000010900780c */ /* 0x000fe20003f05070 */
[----:B------:R-:W-:-:S03]  /*0450*/  IMAD R9, R8, 0x5, RZ ;  /* 0x0000000508097824 */ /* 0x000fc600078e02ff */
[----:B------:R-:W-:Y:S01]  /*0460*/  R2P PR, R20, 0x7e ;  /* 0x0000007e14007804 */ /* 0x000fe20000000000 */
[----:B------:R-:W-:-:S08]  /*0470*/  IMAD.WIDE.U32 R8, R9, 0x4, R10 ;  /* 0x0000000409087825 */ /* 0x000fd000078e000a */
[----:B-1----:R-:W2:Y:S04]  /*0480*/  @!P0 LDG.E R19, desc[UR6][R8.64] ;  /* 0x0000000608138981 */ /* 0x002ea8000c1e1900 */
[----:B------:R-:W3:Y:S04]  /*0490*/  @!P0 LDG.E R18, desc[UR6][R8.64+0x10] ;  /* 0x0000100608128981 */ /* 0x000ee8000c1e1900 */
[----:B------:R-:W4:Y:S04]  /*04a0*/  @P1 LDG.E R21, desc[UR6][R8.64+0x14] ;  /* 0x0000140608151981 */ /* 0x000f28000c1e1900 */
[----:B------:R-:W4:Y:S04]  /*04b0*/  @P2 LDG.E R23, desc[UR6][R8.64+0x28] ;  /* 0x0000280608172981 */ /* 0x000f28000c1e1900 */
[----:B------:R-:W4:Y:S04]  /*04c0*/  @P1 LDG.E R22, desc[UR6][R8.64+0x24] ;  /* 0x0000240608161981 */ /* 0x000f28000c1e1900 */
[----:B------:R-:W4:Y:S04]  /*04d0*/  @P2 LDG.E R24, desc[UR6][R8.64+0x38] ;  /* 0x0000380608182981 */ /* 0x000f28000c1e1900 */
[----:B------:R-:W4:Y:S04]  /*04e0*/  @P3 LDG.E R25, desc[UR6][R8.64+0x3c] ;  /* 0x00003c0608193981 */ /* 0x000f28000c1e1900 */
[----:B------:R-:W4:Y:S01]  /*04f0*/  @P4 LDG.E R27, desc[UR6][R8.64+0x50] ;  /* 0x00005006081b4981 */ /* 0x000f22000c1e1900 */
[----:B--2---:R-:W-:-:S03]  /*0500*/  @!P0 LOP3.LUT R0, R0, R19, RZ, 0x3c, !PT ;  /* 0x0000001300008212 */ /* 0x004fc600078e3cff */
[----:B------:R-:W2:Y:S01]  /*0510*/  @!P0 LDG.E R19, desc[UR6][R8.64+0x4] ;  /* 0x0000040608138981 */ /* 0x000ea2000c1e1900 */
[----:B---3--:R-:W-:-:S03]  /*0520*/  @!P0 LOP3.LUT R5, R5, R18, RZ, 0x3c, !PT ;  /* 0x0000001205058212 */ /* 0x008fc600078e3cff */
[----:B------:R-:W3:Y:S01]  /*0530*/  @!P0 LDG.E R18, desc[UR6][R8.64+0x8] ;  /* 0x0000080608128981 */ /* 0x000ee2000c1e1900 */
[----:B----4-:R-:W-:-:S03]  /*0540*/  @P1 LOP3.LUT R0, R0, R21, RZ, 0x3c, !PT ;  /* 0x0000001500001212 */ /* 0x010fc600078e3cff */
[----:B------:R-:W4:Y:S01]  /*0550*/  @!P0 LDG.E R21, desc[UR6][R8.64+0xc] ;  /* 0x00000c0608158981 */ /* 0x000f22000c1e1900 */
[----:B------:R-:W-:-:S03]  /*0560*/  @P2 LOP3.LUT R0, R0, R23, RZ, 0x3c, !PT ;  /* 0x0000001700002212 */ /* 0x000fc600078e3cff */
[----:B------:R-:W4:Y:S01]  /*0570*/  @P1 LDG.E R23, desc[UR6][R8.64+0x18] ;  /* 0x0000180608171981 */ /* 0x000f22000c1e1900 */
[----:B------:R-:W-:-:S03]  /*0580*/  @P1 LOP3.LUT R5, R5, R22, RZ, 0x3c, !PT ;  /* 0x0000001605051212 */ /* 0x000fc600078e3cff */
[----:B------:R-:W4:Y:S01]  /*0590*/  @P2 LDG.E R22, desc[UR6][R8.64+0x30] ;  /* 0x0000300608162981 */ /* 0x000f22000c1e1900 */
[----:B--2---:R-:W-:-:S03]  /*05a0*/  @!P0 LOP3.LUT R2, R2, R19, RZ, 0x3c, !PT ;  /* 0x0000001302028212 */ /* 0x004fc600078e3cff */
[----:B------:R-:W2:Y:S01]  /*05b0*/  @P1 LDG.E R19, desc[UR6][R8.64+0x20] ;  /* 0x0000200608131981 */ /* 0x000ea2000c1e1900 */
[----:B---3--:R-:W-:-:S03]  /*05c0*/  @!P0 LOP3.LUT R3, R3, R18, RZ, 0x3c, !PT ;  /* 0x0000001203038212 */ /* 0x008fc600078e3cff */
[----:B------:R-:W3:Y:S01]  /*05d0*/  @P1 LDG.E R18, desc[UR6][R8.64+0x1c] ;  /* 0x00001c0608121981 */ /* 0x000ee2000c1e1900 */
[----:B----4-:R-:W-:-:S03]  /*05e0*/  @!P0 LOP3.LUT R4, R4, R21, RZ, 0x3c, !PT ;  /* 0x0000001504048212 */ /* 0x010fc600078e3cff */
[----:B------:R-:W4:Y:S01]  /*05f0*/  @P2 LDG.E R21, desc[UR6][R8.64+0x2c] ;  /* 0x00002c0608152981 */ /* 0x000f22000c1e1900 */
[----:B------:R-:W-:-:S03]  /*0600*/  @P1 LOP3.LUT R2, R2, R23, RZ, 0x3c, !PT ;  /* 0x0000001702021212 */ /* 0x000fc600078e3cff */
[----:B------:R-:W4:Y:S01]  /*0610*/  @P2 LDG.E R23, desc[UR6][R8.64+0x34] ;  /* 0x0000340608172981 */ /* 0x000f22000c1e1900 */
[----:B------:R-:W-:-:S03]  /*0620*/  @P2 LOP3.LUT R5, R5, R24, RZ, 0x3c, !PT ;  /* 0x0000001805052212 */ /* 0x000fc600078e3cff */
[----:B------:R-:W4:Y:S01]  /*0630*/  @P3 LDG.E R24, desc[UR6][R8.64+0x4c] ;  /* 0x00004c0608183981 */ /* 0x000f22000c1e1900 */
[----:B------:R-:W-:-:S03]  /*0640*/  @P3 LOP3.LUT R0, R0, R25, RZ, 0x3c, !PT ;  /* 0x0000001900003212 */ /* 0x000fc600078e3cff */
[----:B------:R-:W4:Y:S01]  /*0650*/  @P5 LDG.E R25, desc[UR6][R8.64+0x64] ;  /* 0x0000640608195981 */ /* 0x000f22000c1e1900 */
[----:B--2---:R-:W-:-:S03]  /*0660*/  @P1 LOP3.LUT R4, R4, R19, RZ, 0x3c, !PT ;  /* 0x0000001304041212 */ /* 0x004fc600078e3cff */
[----:B------:R-:W2:Y:S01]  /*0670*/  @P3 LDG.E R19, desc[UR6][R8.64+0x40] ;  /* 0x0000400608133981 */ /* 0x000ea2000c1e1900 */
[----:B---3--:R-:W-:-:S03]  /*0680*/  @P1 LOP3.LUT R3, R3, R18, RZ, 0x3c, !PT ;  /* 0x0000001203031212 */ /* 0x008fc600078e3cff */
[----:B------:R-:W3:Y:S01]  /*0690*/  @P3 LDG.E R18, desc[UR6][R8.64+0x44] ;  /* 0x0000440608123981 */ /* 0x000ee2000c1e1900 */
[----:B------:R-:W-:-:S03]  /*06a0*/  @P2 LOP3.LUT R3, R3, R22, RZ, 0x3c, !PT ;  /* 0x0000001603032212 */ /* 0x000fc600078e3cff */
[----:B------:R-:W3:Y:S01]  /*06b0*/  @P4 LDG.E R22, desc[UR6][R8.64+0x58] ;  /* 0x0000580608164981 */ /* 0x000ee2000c1e1900 */
[----:B----4-:R-:W-:Y:S02]  /*06c0*/  @P2 LOP3.LUT R2, R2, R21, RZ, 0x3c, !PT ;  /* 0x0000001502022212 */ /* 0x010fe400078e3cff */
[----:B------:R-:W-:Y:S01]  /*06d0*/  @P2 LOP3.LUT R4, R4, R23, RZ, 0x3c, !PT ;  /* 0x0000001704042212 */ /* 0x000fe200078e3cff */
[----:B------:R-:W4:Y:S04]  /*06e0*/  @P3 LDG.E R21, desc[UR6][R8.64+0x48] ;  /* 0x0000480608153981 */ /* 0x000f28000c1e1900 */
[----:B------:R-:W4:Y:S01]  /*06f0*/  @P4 LDG.E R23, desc[UR6][R8.64+0x54] ;  /* 0x0000540608174981 */ /* 0x000f22000c1e1900 */
[----:B------:R-:W-:Y:S02]  /*0700*/  @P4 LOP3.LUT R0, R0, R27, RZ, 0x3c, !PT ;  /* 0x0000001b00004212 */ /* 0x000fe400078e3cff */
[----:B------:R-:W-:-:S02]  /*0710*/  @P3 LOP3.LUT R5, R5, R24, RZ, 0x3c, !PT ;  /* 0x0000001805053212 */ /* 0x000fc400078e3cff */
        /* <DEDUP_REMOVED lines=9> */
[----:B----4-:R-:W-:-:S03]  /*07b0*/  @P3 LOP3.LUT R4, R4, R21, RZ, 0x3c, !PT ;  /* 0x0000001504043212 */ /* 0x010fc600078e3cff */
[----:B------:R-:W4:Y:S01]  /*07c0*/  @P5 LDG.E R21, desc[UR6][R8.64+0x68] ;  /* 0x0000680608155981 */ /* 0x000f22000c1e1900 */
[----:B------:R-:W-:-:S03]  /*07d0*/  @P4 LOP3.LUT R2, R2, R23, RZ, 0x3c, !PT ;  /* 0x0000001702024212 */ /* 0x000fc600078e3cff */
[----:B------:R-:W4:Y:S01]  /*07e0*/  @P5 LDG.E R23, desc[UR6][R8.64+0x70] ;  /* 0x0000700608175981 */ /* 0x000f22000c1e1900 */
[----:B------:R-:W-:Y:S02]  /*07f0*/  LOP3.LUT P0, RZ, R20, 0x80, RZ, 0xc0, !PT ;  /* 0x0000008014ff7812 */ /* 0x000fe4000780c0ff */
[----:B------:R-:W-:Y:S02]  /*0800*/  @P4 LOP3.LUT R5, R5, R24, RZ, 0x3c, !PT ;  /* 0x0000001805054212 */ /* 0x000fe400078e3cff */
[----:B------:R-:W-:Y:S02]  /*0810*/  @P6 LOP3.LUT R0, R0, R25, RZ, 0x3c, !PT ;  /* 0x0000001900006212 */ /* 0x000fe400078e3cff */
[----:B------:R-:W4:Y:S07]  /*0820*/  @P6 LDG.E R25, desc[UR6][R8.64+0x7c] ;  /* 0x00007c0608196981 */ /* 0x000f2e000c1e1900 */
[----:B------:R-:W4:Y:S04]  /*0830*/  @P0 LDG.E R27, desc[UR6][R8.64+0x8c] ;  /* 0x00008c06081b0981 */ /* 0x000f28000c1e1900 */
[----:B------:R-:W4:Y:S04]  /*0840*/  @P0 LDG.E R24, desc[UR6][R8.64+0x94] ;  /* 0x0000940608180981 */ /* 0x000f28000c1e1900 */
        /* <DEDUP_REMOVED lines=11> */
[----:B------:R-:W-:Y:S02]  /*0900*/  @P6 LOP3.LUT R2, R2, R25, RZ, 0x3c, !PT ;  /* 0x0000001902026212 */ /* 0x000fe400078e3cff */
[----:B------:R-:W-:Y:S02]  /*0910*/  @P0 LOP3.LUT R0, R0, R27, RZ, 0x3c, !PT ;  /* 0x0000001b00000212 */ /* 0x000fe400078e3cff */
[----:B--2---:R-:W-:Y:S02]  /*0920*/  @P6 LOP3.LUT R4, R4, R19, RZ, 0x3c, !PT ;  /* 0x0000001304046212 */ /* 0x004fe400078e3cff */
[----:B---3--:R-:W-:Y:S02]  /*0930*/  @P6 LOP3.LUT R3, R3, R18, RZ, 0x3c, !PT ;  /* 0x0000001203036212 */ /* 0x008fe400078e3cff */
[----:B------:R-:W-:Y:S02]  /*0940*/  @P6 LOP3.LUT R5, R5, R22, RZ, 0x3c, !PT ;  /* 0x0000001605056212 */ /* 0x000fe400078e3cff */
[----:B------:R-:W-:-:S02]  /*0950*/  @P0 LOP3.LUT R3, R3, R24, RZ, 0x3c, !PT ;  /* 0x0000001803030212 */ /* 0x000fc400078e3cff */
[----:B----4-:R-:W-:Y:S02]  /*0960*/  @P0 LOP3.LUT R2, R2, R21, RZ, 0x3c, !PT ;  /* 0x0000001502020212 */ /* 0x010fe400078e3cff */
[----:B------:R-:W-:Y:S02]  /*0970*/  @P0 LOP3.LUT R5, R5, R26, RZ, 0x3c, !PT ;  /* 0x0000001a05050212 */ /* 0x000fe400078e3cff */
[----:B------:R-:W-:Y:S02]  /*0980*/  @P0 LOP3.LUT R4, R4, R23, RZ, 0x3c, !PT ;  /* 0x0000001704040212 */ /* 0x000fe400078e3cff */
[----:B------:R-:W-:-:S13]  /*0990*/  R2P PR, R20.B1, 0x7f ;  /* 0x0000007f14007804 */ /* 0x000fda0000001000 */
[----:B------:R-:W2:Y:S04]  /*09a0*/  @P0 LDG.E R19, desc[UR6][R8.64+0xa0] ;  /* 0x0000a00608130981 */ /* 0x000ea8000c1e1900 */
[----:B------:R-:W3:Y:S04]  /*09b0*/  @P1 LDG.E R23, desc[UR6][R8.64+0xb4] ;  /* 0x0000b40608171981 */ /* 0x000ee8000c1e1900 */
[----:B------:R-:W4:Y:S04]  /*09c0*/  @P0 LDG.E R21, desc[UR6][R8.64+0xa4] ;  /* 0x0000a40608150981 */ /* 0x000f28000c1e1900 */
[----:B------:R-:W4:Y:S04]  /*09d0*/  @P2 LDG.E R25, desc[UR6][R8.64+0xc8] ;  /* 0x0000c80608192981 */ /* 0x000f28000c1e1900 */
[----:B------:R-:W4:Y:S04]  /*09e0*/  @P3 LDG.E R27, desc[UR6][R8.64+0xdc] ;  /* 0x0000dc06081b3981 */ /* 0x000f28000c1e1900 */
[----:B------:R-:W4:Y:S04]  /*09f0*/  @P0 LDG.E R18, desc[UR6][R8.64+0xa8] ;  /* 0x0000a80608120981 */ /* 0x000f28000c1e1900 */
[----:B------:R-:W4:Y:S04]  /*0a00*/  @P0 LDG.E R22, desc[UR6][R8.64+0xb0] ;  /* 0x0000b00608160981 */ /* 0x000f28000c1e1900 */
[----:B------:R-:W4:Y:S04]  /*0a10*/  @P4 LDG.E R29, desc[UR6][R8.64+0xf0] ;  /* 0x0000f006081d4981 */ /* 0x000f28000c1e1900 */
[----:B------:R-:W4:Y:S01]  /*0a20*/  @P1 LDG.E R24, desc[UR6][R8.64+0xc4] ;  /* 0x0000c40608181981 */ /* 0x000f22000c1e1900 */
[----:B--2---:R-:W-:-:S03]  /*0a30*/  @P0 LOP3.LUT R0, R0, R19, RZ, 0x3c, !PT ;  /* 0x0000001300000212 */ /* 0x004fc600078e3cff */
[----:B------:R-:W2:Y:S01]  /*0a40*/  @P0 LDG.E R19, desc[UR6][R8.64+0xac] ;  /* 0x0000ac0608130981 */ /* 0x000ea2000c1e1900 */
[----:B---3--:R-:W-:-:S03]  /*0a50*/  @P1 LOP3.LUT R0, R0, R23, RZ, 0x3c, !PT ;  /* 0x0000001700001212 */ /* 0x008fc600078e3cff */
[----:B------:R-:W3:Y:S01]  /*0a60*/  @P1 LDG.E R23, desc[UR6][R8.64+0xc0] ;  /* 0x0000c00608171981 */ /* 0x000ee2000c1e1900 */
[----:B----4-:R-:W-:-:S03]  /*0a70*/  @P0 LOP3.LUT R2, R2, R21, RZ, 0x3c, !PT ;  /* 0x0000001502020212 */ /* 0x010fc600078e3cff */
[----:B------:R-:W4:Y:S01]  /*0a80*/  @P1 LDG.E R21, desc[UR6][R8.64+0xb8] ;  /* 0x0000b80608151981 */ /* 0x000f22000c1e1900 */
[----:B------:R-:W-:-:S03]  /*0a90*/  @P2 LOP3.LUT R0, R0, R25, RZ, 0x3c, !PT ;  /* 0x0000001900002212 */ /* 0x000fc600078e3cff */
[----:B------:R-:W4:Y:S01]  /*0aa0*/  @P5 LDG.E R25, desc[UR6][R8.64+0x104] ;  /* 0x0001040608195981 */ /* 0x000f22000c1e1900 */
[----:B------:R-:W-:-:S03]  /*0ab0*/  @P3 LOP3.LUT R0, R0, R27, RZ, 0x3c, !PT ;  /* 0x0000001b00003212 */ /* 0x000fc600078e3cff */
[----:B------:R-:W4:Y:S01]  /*0ac0*/  @P6 LDG.E R27, desc[UR6][R8.64+0x118] ;  /* 0x00011806081b6981 */ /* 0x000f22000c1e1900 */
[----:B------:R-:W-:-:S03]  /*0ad0*/  @P0 LOP3.LUT R3, R3, R18, RZ, 0x3c, !PT ;  /* 0x0000001203030212 */ /* 0x000fc600078e3cff */
[----:B------:R-:W4:Y:S01]  /*0ae0*/  @P1 LDG.E R18, desc[UR6][R8.64+0xbc] ;  /* 0x0000bc0608121981 */ /* 0x000f22000c1e1900 */
[----:B------:R-:W-:-:S03]  /*0af0*/  @P0 LOP3.LUT R5, R5, R22, RZ, 0x3c, !PT ;  /* 0x0000001605050212 */ /* 0x000fc600078e3cff */
[----:B------:R-:W4:Y:S01]  /*0b00*/  @P2 LDG.E R22, desc[UR6][R8.64+0xd8] ;  /* 0x0000d80608162981 */ /* 0x000f22000c1e1900 */
[----:B------:R-:W-:Y:S02]  /*0b10*/  @P4 LOP3.LUT R0, R0, R29, RZ, 0x3c, !PT ;  /* 0x0000001d00004212 */ /* 0x000fe400078e3cff */
[----:B------:R-:W-:Y:S02]  /*0b20*/  @P1 LOP3.LUT R5, R5, R24, RZ, 0x3c, !PT ;  /* 0x0000001805051212 */ /* 0x000fe400078e3cff */
[----:B------:R-:W4:Y:S01]  /*0b30*/  @P3 LDG.E R24, desc[UR6][R8.64+0xe4] ;  /* 0x0000e40608183981 */ /* 0x000f22000c1e1900 */
[----:B--2---:R-:W-:-:S03]  /*0b40*/  @P0 LOP3.LUT R4, R4, R19, RZ, 0x3c, !PT ;  /* 0x0000001304040212 */ /* 0x004fc600078e3cff */
[----:B------:R-:W2:Y:S01]  /*0b50*/  @P2 LDG.E R19, desc[UR6][R8.64+0xcc] ;  /* 0x0000cc0608132981 */ /* 0x000ea2000c1e1900 */
[----:B------:R-:W-:Y:S02]  /*0b60*/  LOP3.LUT P0, RZ, R20, 0x8000, RZ, 0xc0, !PT ;  /* 0x0000800014ff7812 */ /* 0x000fe4000780c0ff */
[----:B---3--:R-:W-:Y:S01]  /*0b70*/  @P1 LOP3.LUT R4, R4, R23, RZ, 0x3c, !PT ;  /* 0x0000001704041212 */ /* 0x008fe200078e3cff */
[----:B------:R-:W3:Y:S01]  /*0b80*/  @P2 LDG.E R20, desc[UR6][R8.64+0xd0] ;  /* 0x0000d00608142981 */ /* 0x000ee2000c1e1900 */
[----:B----4-:R-:W-:-:S03]  /*0b90*/  @P1 LOP3.LUT R2, R2, R21, RZ, 0x3c, !PT ;  /* 0x0000001502021212 */ /* 0x010fc600078e3cff */
[----:B------:R-:W4:Y:S04]  /*0ba0*/  @P2 LDG.E R21, desc[UR6][R8.64+0xd4] ;  /* 0x0000d40608152981 */ /* 0x000f28000c1e1900 */
[----:B------:R-:W4:Y:S01]  /*0bb0*/  @P3 LDG.E R23, desc[UR6][R8.64+0xe0] ;  /* 0x0000e00608173981 */ /* 0x000f22000c1e1900 */
[----:B------:R-:W-:-:S03]  /*0bc0*/  @P5 LOP3.LUT R0, R0, R25, RZ, 0x3c, !PT ;  /* 0x0000001900005212 */ /* 0x000fc600078e3cff */
[----:B------:R-:W4:Y:S01]  /*0bd0*/  @P3 LDG.E R25, desc[UR6][R8.64+0xe8] ;  /* 0x0000e80608193981 */ /* 0x000f22000c1e1900 */
[----:B------:R-:W-:-:S03]  /*0be0*/  @P1 LOP3.LUT R3, R3, R18, RZ, 0x3c, !PT ;  /* 0x0000001203031212 */ /* 0x000fc600078e3cff */
[----:B------:R-:W4:Y:S01]  /*0bf0*/  @P3 LDG.E R18, desc[UR6][R8.64+0xec] ;  /* 0x0000ec0608123981 */ /* 0x000f22000c1e1900 */
[----:B------:R-:W-:-:S03]  /*0c00*/  @P2 LOP3.LUT R5, R5, R22, RZ, 0x3c, !PT ;  /* 0x0000001605052212 */ /* 0x000fc600078e3cff */
        /* <DEDUP_REMOVED lines=9> */
[----:B------:R-:W2:Y:S01]  /*0ca0*/  @P4 LDG.E R23, desc[UR6][R8.64+0xfc] ;  /* 0x0000fc0608174981 */ /* 0x000ea2000c1e1900 */
[----:B------:R-:W-:Y:S02]  /*0cb0*/  @P3 LOP3.LUT R3, R3, R24, RZ, 0x3c, !PT ;  /* 0x0000001803033212 */ /* 0x000fe400078e3cff */
[----:B------:R-:W-:Y:S01]  /*0cc0*/  @P3 LOP3.LUT R4, R4, R25, RZ, 0x3c, !PT ;  /* 0x0000001904043212 */ /* 0x000fe200078e3cff */
[----:B------:R-:W2:Y:S04]  /*0cd0*/  @P5 LDG.E R24, desc[UR6][R8.64+0x10c] ;  /* 0x00010c0608185981 */ /* 0x000ea8000c1e1900 */
[----:B------:R-:W2:Y:S01]  /*0ce0*/  @P5 LDG.E R25, desc[UR6][R8.64+0x108] ;  /* 0x0001080608195981 */ /* 0x000ea2000c1e1900 */
[----:B------:R-:W-:-:S03]  /*0cf0*/  @P3 LOP3.LUT R5, R5, R18, RZ, 0x3c, !PT ;  /* 0x0000001205053212 */ /* 0x000fc600078e3cff */
[----:B------:R-:W2:Y:S01]  /*0d00*/  @P5 LDG.E R18, desc[UR6][R8.64+0x114] ;  /* 0x0001140608125981 */ /* 0x000ea2000c1e1900 */
[----:B------:R-:W-:-:S03]  /*0d10*/  @P4 LOP3.LUT R5, R5, R22, RZ, 0x3c, !PT ;  /* 0x0000001605054212 */ /* 0x000fc600078e3cff */
[----:B------:R-:W2:Y:S01]  /*0d20*/  @P6 LDG.E R22, desc[UR6][R8.64+0x128] ;  /* 0x0001280608166981 */ /* 0x000ea2000c1e1900 */
[----:B------:R-:W-:-:S03]  /*0d30*/  @P6 LOP3.LUT R0, R0, R27, RZ, 0x3c, !PT ;  /* 0x0000001b00006212 */ /* 0x000fc600078e3cff */
[----:B------:R-:W2:Y:S01]  /*0d40*/  @P0 LDG.E R27, desc[UR6][R8.64+0x12c] ;  /* 0x00012c06081b0981 */ /* 0x000ea2000c1e1900 */
[----:B---3--:R-:W-:-:S03]  /*0d50*/  @P4 LOP3.LUT R3, R3, R20, RZ, 0x3c, !PT ;  /* 0x0000001403034212 */ /* 0x008fc600078e3cff */
[----:B------:R-:W3:Y:S01]  /*0d60*/  @P6 LDG.E R20, desc[UR6][R8.64+0x120] ;  /* 0x0001200608146981 */ /* 0x000ee2000c1e1900 */
[----:B----4-:R-:W-:-:S03]  /*0d70*/  @P4 LOP3.LUT R2, R2, R21, RZ, 0x3c, !PT ;  /* 0x0000001502024212 */ /* 0x010fc600078e3cff */
[----:B------:R-:W4:Y:S01]  /*0d80*/  @P6 LDG.E R21, desc[UR6][R8.64+0x11c] ;  /* 0x00011c0608156981 */ /* 0x000f22000c1e1900 */
[----:B--2---:R-:W-:-:S03]  /*0d90*/  @P4 LOP3.LUT R4, R4, R23, RZ, 0x3c, !PT ;  /* 0x0000001704044212 */ /* 0x004fc600078e3cff */
[----:B------:R-:W2:Y:S01]  /*0da0*/  @P6 LDG.E R23, desc[UR6][R8.64+0x124] ;  /* 0x0001240608176981 */ /* 0x000ea2000c1e1900 */
[----:B------:R-:W-:Y:S02]  /*0db0*/  @P5 LOP3.LUT R3, R3, R24, RZ, 0x3c, !PT ;  /* 0x0000001803035212 */ /* 0x000fe400078e3cff */
[----:B------:R-:W-:Y:S01]  /*0dc0*/  @P5 LOP3.LUT R4, R4, R19, RZ, 0x3c, !PT ;  /* 0x0000001304045212 */ /* 0x000fe200078e3cff */
[----:B------:R-:W2:Y:S01]  /*0dd0*/  @P0 LDG.E R24, desc[UR6][R8.64+0x134] ;  /* 0x0001340608180981 */ /* 0x000ea2000c1e1900 */
[----:B------:R-:W-:-:S03]  /*0de0*/  @P5 LOP3.LUT R2, R2, R25, RZ, 0x3c, !PT ;  /* 0x0000001902025212 */ /* 0x000fc600078e3cff */
[----:B------:R-:W2:Y:S04]  /*0df0*/  @P0 LDG.E R19, desc[UR6][R8.64+0x130] ;  /* 0x0001300608130981 */ /* 0x000ea8000c1e1900 */
[----:B------:R-:W2:Y:S01]  /*0e00*/  @P0 LDG.E R25, desc[UR6][R8.64+0x138] ;  /* 0x0001380608190981 */ /* 0x000ea2000c1e1900 */
[----:B------:R-:W-:Y:S01]  /*0e10*/  UIADD3 UR4, UPT, UPT, UR4, 0x10, URZ ;  /* 0x0000001004047890 */ /* 0x000fe2000fffe0ff */
[----:B------:R-:W-:-:S03]  /*0e20*/  @P5 LOP3.LUT R5, R5, R18, RZ, 0x3c, !PT ;  /* 0x0000001205055212 */ /* 0x000fc600078e3cff */
[----:B------:R-:W-:Y:S01]  /*0e30*/  UISETP.NE.AND UP0, UPT, UR4, 0x20, UPT ;  /* 0x000000200400788c */ /* 0x000fe2000bf05270 */
[----:B------:R-:W-:Y:S02]  /*0e40*/  @P6 LOP3.LUT R5, R5, R22, RZ, 0x3c, !PT ;  /* 0x0000001605056212 */ /* 0x000fe400078e3cff */
[----:B------:R-:W-:Y:S02]  /*0e50*/  @P0 LOP3.LUT R0, R0, R27, RZ, 0x3c, !PT ;  /* 0x0000001b00000212 */ /* 0x000fe400078e3cff */
[----:B------:R-:W-:Y:S02]  /*0e60*/  @P0 LOP3.LUT R5, R5, R26, RZ, 0x3c, !PT ;  /* 0x0000001a05050212 */ /* 0x000fe400078e3cff */
[----:B---3--:R-:W-:Y:S02]  /*0e70*/  @P6 LOP3.LUT R3, R3, R20, RZ, 0x3c, !PT ;  /* 0x0000001403036212 */ /* 0x008fe400078e3cff */
[----:B----4-:R-:W-:Y:S02]  /*0e80*/  @P6 LOP3.LUT R2, R2, R21, RZ, 0x3c, !PT ;  /* 0x0000001502026212 */ /* 0x010fe400078e3cff */
[----:B--2---:R-:W-:-:S02]  /*0e90*/  @P6 LOP3.LUT R4, R4, R23, RZ, 0x3c, !PT ;  /* 0x0000001704046212 */ /* 0x004fc400078e3cff */
[----:B------:R-:W-:Y:S02]  /*0ea0*/  @P0 LOP3.LUT R3, R3, R24, RZ, 0x3c, !PT ;  /* 0x0000001803030212 */ /* 0x000fe400078e3cff */
[----:B------:R-:W-:Y:S02]  /*0eb0*/  @P0 LOP3.LUT R2, R2, R19, RZ, 0x3c, !PT ;  /* 0x0000001302020212 */ /* 0x000fe400078e3cff */
[----:B------:R-:W-:Y:S01]  /*0ec0*/  @P0 LOP3.LUT R4, R4, R25, RZ, 0x3c, !PT ;  /* 0x0000001904040212 */ /* 0x000fe200078e3cff */
[----:B------:R-:W-:Y:S06]  /*0ed0*/  BRA.U UP0, `(.L_x_40) ;  /* 0xfffffff500487547 */ /* 0x000fec000b83ffff */
[----:B------:R-:W-:-:S05]  /*0ee0*/  VIADD R16, R16, 0x1 ;  /* 0x0000000110107836 */ /* 0x000fca0000000000 */
[----:B------:R-:W-:-:S13]  /*0ef0*/  ISETP.NE.AND P0, PT, R16, 0x5, PT ;  /* 0x000000051000780c */ /* 0x000fda0003f05270 */
[----:B------:R-:W-:Y:S05]  /*0f00*/  @P0 BRA `(.L_x_41) ;  /* 0xfffffff400300947 */ /* 0x000fea000383ffff */
[----:B------:R-:W-:Y:S01]  /*0f10*/  LOP3.LUT R8, R14, 0x3, RZ, 0xc0, !PT ;  /* 0x000000030e087812 */ /* 0x000fe200078ec0ff */
[----:B------:R0:W-:Y:S03]  /*0f20*/  STL [R1+0x4], R0 ;  /* 0x0000040001007387 */ /* 0x0001e60000100800 */
[----:B------:R-:W-:Y:S01]  /*0f30*/  ISETP.NE.U32.AND P0, PT, R8, 0x1, PT ;  /* 0x000000010800780c */ /* 0x000fe20003f05070 */
[----:B------:R0:W-:Y:S03]  /*0f40*/  STL.64 [R1+0x8], R2 ;  /* 0x0000080201007387 */ /* 0x0001e60000100a00 */
[----:B------:R-:W-:Y:S01]  /*0f50*/  ISETP.NE.AND.EX P0, PT, RZ, RZ, PT, P0 ;  /* 0x000000ffff00720c */ /* 0x000fe20003f05300 */
[----:B------:R0:W-:-:S12]  /*0f60*/  STL.64 [R1+0x10], R4 ;  /* 0x0000100401007387 */ /* 0x0001d80000100a00 */
[----:B0-----:R-:W-:Y:S05]  /*0f70*/  @!P0 BRA `(.L_x_39) ;  /* 0x0000001800088947 */ /* 0x001fea0003800000 */
[----:B------:R-:W-:Y:S01]  /*0f80*/  UMOV UR4, URZ ;  /* 0x000000ff00047c82 */ /* 0x000fe20008000000 */
[----:B------:R-:W-:Y:S01]  /*0f90*/  UMOV UR5, URZ ;  /* 0x000000ff00057c82 */ /* 0x000fe20008000000 */
[----:B------:R-:W-:Y:S02]  /*0fa0*/  IMAD.MOV.U32 R0, RZ, RZ, RZ ;  /* 0x000000ffff007224 */ /* 0x000fe400078e00ff */
[----:B------:R-:W-:Y:S02]  /*0fb0*/  IMAD.MOV.U32 R16, RZ, RZ, RZ ;  /* 0x000000ffff107224 */ /* 0x000fe400078e00ff */
[----:B------:R-:W-:Y:S02]  /*0fc0*/  IMAD.U32 R5, RZ, RZ, UR4 ;  /* 0x00000004ff057e24 */ /* 0x000fe4000f8e00ff */
[----:B------:R-:W-:Y:S02]  /*0fd0*/  IMAD.U32 R4, RZ, RZ, UR5 ;  /* 0x00000005ff047e24 */ /* 0x000fe4000f8e00ff */
[----:B------:R-:W-:-:S02]  /*0fe0*/  IMAD.U32 R3, RZ, RZ, UR4 ;  /* 0x00000004ff037e24 */ /* 0x000fc4000f8e00ff */
[----:B------:R-:W-:-:S07]  /*0ff0*/  IMAD.U32 R2, RZ, RZ, UR5 ;  /* 0x00000005ff027e24 */ /* 0x000fce000f8e00ff */
.L_x_43:
[----:B------:R-:W-:-:S06]  /*1000*/  IMAD R17, R16, 0x4, R1 ;  /* 0x0000000410117824 */ /* 0x000fcc00078e0201 */
[----:B------:R-:W5:Y:S01]  /*1010*/  LDL R17, [R17+0x4] ;  /* 0x0000040011117983 */ /* 0x000f620000100800 */
[----:B------:R-:W-:-:S05]  /*1020*/  UMOV UR4, URZ ;  /* 0x000000ff00047c82 */ /* 0x000fca0008000000 */
.L_x_42:
        /* <DEDUP_REMOVED lines=8> */
[----:B------:R-:W2:Y:S04]  /*10b0*/  @!P0 LDG.E R19, desc[UR6][R8.64] ;  /* 0x0000000608138981 */ /* 0x000ea8000c1e1900 */
        /* <DEDUP_REMOVED lines=174> */
[----:B0-----:R-:W-:Y:S05]  /*1ba0*/  @P0 BRA `(.L_x_39) ;  /* 0x0000000800fc0947 */ /* 0x001fea0003800000 */
        /* <DEDUP_REMOVED lines=8> */
.L_x_45:
[----:B------:R-:W-:-:S06]  /*1c30*/  IMAD R17, R16, 0x4, R1 ;  /* 0x0000000410117824 */ /* 0x000fcc00078e0201 */
[----:B------:R-:W5:Y:S01]  /*1c40*/  LDL R17, [R17+0x4] ;  /* 0x0000040011117983 */ /* 0x000f620000100800 */
[----:B------:R-:W-:-:S05]  /*1c50*/  UMOV UR4, URZ ;  /* 0x000000ff00047c82 */ /* 0x000fca0008000000 */
.L_x_44:
        /* <DEDUP_REMOVED lines=177> */
[----:B------:R0:W-:Y:S04]  /*2770*/  STL [R1+0x4], R0 ;  /* 0x0000040001007387 */ /* 0x0001e80000100800 */
[----:B------:R0:W-:Y:S04]  /*2780*/  STL.64 [R1+0x8], R2 ;  /* 0x0000080201007387 */ /* 0x0001e80000100a00 */
[----:B------:R0:W-:Y:S02]  /*2790*/  STL.64 [R1+0x10], R4 ;  /* 0x0000100401007387 */ /* 0x0001e40000100a00 */
.L_x_39:
[----:B-1----:R-:W-:Y:S05]  /*27a0*/  BSYNC.RECONVERGENT B1 ;  /* 0x0000000000017941 */ /* 0x002fea0003800200 */
.L_x_38:
[----:B------:R-:W-:Y:S01]  /*27b0*/  ISETP.GT.U32.AND P0, PT, R14, 0x3, PT ;  /* 0x000000030e00780c */ /* 0x000fe20003f04070 */
[----:B------:R-:W-:Y:S01]  /*27c0*/  VIADD R12, R12, 0x1 ;  /* 0x000000010c0c7836 */ /* 0x000fe20000000000 */
[--C-:B------:R-:W-:Y:S02]  /*27d0*/  SHF.R.U64 R14, R14, 0x2, R15.reuse ;  /* 0x000000020e0e7819 */ /* 0x100fe4000000120f */
[----:B------:R-:W-:Y:S02]  /*27e0*/  ISETP.GT.U32.AND.EX P0, PT, R15, RZ, PT, P0 ;  /* 0x000000ff0f00720c */ /* 0x000fe40003f04100 */
[----:B------:R-:W-:-:S11]  /*27f0*/  SHF.R.U32.HI R15, RZ, 0x2, R15 ;  /* 0x00000002ff0f7819 */ /* 0x000fd6000001160f */
[----:B------:R-:W-:Y:S05]  /*2800*/  @P0 BRA `(.L_x_46) ;  /* 0xffffffd800c40947 */ /* 0x000fea000383ffff */
.L_x_37:
[----:B-1----:R-:W-:Y:S05]  /*2810*/  BSYNC.RECONVERGENT B0 ;  /* 0x0000000000007941 */ /* 0x002fea0003800200 */
.L_x_36:
[----:B------:R-:W-:Y:S01]  /*2820*/  SHF.R.U32.HI R9, RZ, 0x2, R0 ;  /* 0x00000002ff097819 */ /* 0x000fe20000011600 */
[----:B------:R-:W1:Y:S01]  /*2830*/  LDC.64 R10, c[0x0][0x388] ;  /* 0x0000e200ff0a7b82 */ /* 0x000e620000000a00 */
[----:B------:R-:W1:Y:S01]  /*2840*/  LDCU.64 UR12, c[0x0][0x398] ;  /* 0x00007300ff0c77ac */ /* 0x000e620008000a00 */
[----:B------:R-:W-:Y:S01]  /*2850*/  IMAD.MOV.U32 R15, RZ, RZ, 0x2f800000 ;  /* 0x2f800000ff0f7424 */ /* 0x000fe200078e00ff */
[----:B------:R-:W-:Y:S01]  /*2860*/  LOP3.LUT R9, R9, R0, RZ, 0x3c, !PT ;  /* 0x0000000009097212 */ /* 0x000fe200078e3cff */
[----:B0-----:R-:W-:Y:S01]  /*2870*/  IMAD.SHL.U32 R0, R5, 0x10, RZ ;  /* 0x0000001005007824 */ /* 0x001fe200078e00ff */
[----:B------:R-:W0:Y:S01]  /*2880*/  LDCU.64 UR4, c[0x0][0x380] ;  /* 0x00007000ff0477ac */ /* 0x000e220008000a00 */
[----:B------:R2:W-:Y:S02]  /*2890*/  STL [R1+0x4], R2 ;  /* 0x0000040201007387 */ /* 0x0005e40000100800 */
[C---:B------:R-:W-:Y:S01]  /*28a0*/  IMAD.SHL.U32 R8, R9.reuse, 0x2, RZ ;  /* 0x0000000209087824 */ /* 0x040fe200078e00ff */
[----:B------:R-:W3:Y:S01]  /*28b0*/  LDCU.128 UR8, c[0x0][0x390] ;  /* 0x00007200ff0877ac */ /* 0x000ee20008000c00 */
[----:B------:R2:W-:Y:S03]  /*28c0*/  STL.64 [R1+0x18], RZ ;  /* 0x000018ff01007387 */ /* 0x0005e60000100a00 */
[----:B------:R-:W-:Y:S01]  /*28d0*/  LOP3.LUT R0, R9, R8, R0, 0x96, !PT ;  /* 0x0000000809007212 */ /* 0x000fe200078e9600 */
[----:B------:R2:W-:Y:S03]  /*28e0*/  STL [R1+0x20], RZ ;  /* 0x000020ff01007387 */ /* 0x0005e60000100800 */
[----:B------:R-:W-:Y:S01]  /*28f0*/  LOP3.LUT R9, R0, R5, RZ, 0x3c, !PT ;  /* 0x0000000500097212 */ /* 0x000fe200078e3cff */
[----:B------:R2:W-:Y:S04]  /*2900*/  STL.64 [R1+0x28], RZ ;  /* 0x000028ff01007387 */ /* 0x0005e80000100a00 */
[----:B------:R-:W-:-:S02]  /*2910*/  VIADD R0, R9, 0x4802b077 ;  /* 0x4802b07709007836 */ /* 0x000fc40000000000 */
[----:B-1----:R-:W-:-:S03]  /*2920*/  IMAD R8, R10, UR13, RZ ;  /* 0x0000000d0a087c24 */ /* 0x002fc6000f8e02ff */
[----:B------:R-:W-:Y:S01]  /*2930*/  I2FP.F32.U32 R0, R0 ;  /* 0x0000000000007245 */ /* 0x000fe20000201000 */
[----:B------:R-:W-:Y:S01]  /*2940*/  IMAD R11, R11, UR12, R8 ;  /* 0x0000000c0b0b7c24 */ /* 0x000fe2000f8e0208 */
[----:B---3--:R-:W-:Y:S01]  /*2950*/  UIMAD UR11, UR11, UR8, URZ ;  /* 0x000000080b0b72a4 */ /* 0x008fe2000f8e02ff */
[----:B------:R-:W-:Y:S02]  /*2960*/  IMAD.MOV.U32 R8, RZ, RZ, R5 ;  /* 0x000000ffff087224 */ /* 0x000fe400078e0005 */
[----:B------:R-:W-:Y:S01]  /*2970*/  FFMA R0, R0, R15, 1.1641532182693481445e-10 ;  /* 0x2f00000000007423 */ /* 0x000fe2000000000f */
[----:B------:R-:W-:Y:S01]  /*2980*/  IMAD.WIDE.U32 R14, R10, UR12, R6 ;  /* 0x0000000c0a0e7c25 */ /* 0x000fe2000f8e0006 */
[----:B------:R-:W-:Y:S01]  /*2990*/  UIMAD UR9, UR10, UR9, UR11 ;  /* 0x000000090a0972a4 */ /* 0x000fe2000f8e020b */
[----:B------:R2:W-:Y:S02]  /*29a0*/  STL.64 [R1+0x10], R8 ;  /* 0x0000100801007387 */ /* 0x0005e40000100a00 */
[----:B------:R-:W-:Y:S01]  /*29b0*/  IMAD.IADD R15, R15, 0x1, R11 ;  /* 0x000000010f0f7824 */ /* 0x000fe200078e020b */
[----:B------:R-:W-:Y:S01]  /*29c0*/  FSETP.GEU.AND P0, PT, R0, 0.5, PT ;  /* 0x3f0000000000780b */ /* 0x000fe20003f0e000 */
[----:B------:R-:W-:Y:S01]  /*29d0*/  IMAD.MOV.U32 R10, RZ, RZ, R3 ;  /* 0x000000ffff0a7224 */ /* 0x000fe200078e0003 */
[----:B0-----:R-:W-:Y:S01]  /*29e0*/  LEA R16, P1, R14, UR4, 0x2 ;  /* 0x000000040e107c11 */ /* 0x001fe2000f8210ff */
[----:B------:R-:W-:Y:S01]  /*29f0*/  IMAD.MOV.U32 R11, RZ, RZ, R4 ;  /* 0x000000ffff0b7224 */ /* 0x000fe200078e0004 */
[----:B------:R-:W-:-:S02]  /*2a00*/  SEL R3, RZ, 0x1, !P0 ;  /* 0x00000001ff037807 */ /* 0x000fc40004000000 */
[----:B------:R-:W-:Y:S01]  /*2a10*/  LEA.HI.X R17, R14, UR5, R15, 0x2, P1 ;  /* 0x000000050e117c11 */ /* 0x000fe200088f140f */
[----:B------:R-:W-:Y:S01]  /*2a20*/  UIMAD.WIDE.U32 UR4, UR10, UR8, URZ ;  /* 0x000000080a0472a5 */ /* 0x000fe2000f8e00ff */
[----:B------:R-:W-:Y:S01]  /*2a30*/  IADD3 R6, P0, PT, R13, R6, RZ ;  /* 0x000000060d067210 */ /* 0x000fe20007f1e0ff */
[----:B------:R2:W-:Y:S02]  /*2a40*/  STL.64 [R1+0x8], R10 ;  /* 0x0000080a01007387 */ /* 0x0005e40000100a00 */
[----:B------:R-:W-:Y:S02]  /*2a50*/  UIADD3 UR9, UPT, UPT, UR5, UR9, URZ ;  /* 0x0000000905097290 */ /* 0x000fe4000fffe0ff */
[----:B------:R2:W-:Y:S01]  /*2a60*/  STG.E desc[UR6][R16.64], R3 ;  /* 0x0000000310007986 */ /* 0x0005e2000c101906 */
[----:B------:R-:W-:Y:S01]  /*2a70*/  IMAD.X R7, RZ, RZ, R7, P0 ;  /* 0x000000ffff077224 */ /* 0x000fe200000e0607 */
[----:B------:R-:W-:-:S04]  /*2a80*/  ISETP.GE.U32.AND P0, PT, R6, UR4, PT ;  /* 0x0000000406007c0c */ /* 0x000fc8000bf06070 */
[----:B------:R-:W-:-:S13]  /*2a90*/  ISETP.GE.U32.AND.EX P0, PT, R7, UR9, PT, P0 ;  /* 0x0000000907007c0c */ /* 0x000fda000bf06100 */
[----:B--2---:R-:W-:Y:S05]  /*2aa0*/  @!P0 BRA `(.L_x_47) ;  /* 0xffffffd400a08947 */ /* 0x004fea000383ffff */
[----:B------:R-:W-:Y:S05]  /*2ab0*/  EXIT ;  /* 0x000000000000794d */ /* 0x000fea0003800000 */
.L_x_48:
        /* <DEDUP_REMOVED lines=12> */
.L_x_98:


//--------------------- .text._Z14occludedKernelPdS_Pimmm --------------------------
	.section	.text._Z14occludedKernelPdS_Pimmm,"ax",@progbits
	.align	128
        .global         _Z14occludedKernelPdS_Pimmm
        .type           _Z14occludedKernelPdS_Pimmm,@function
        .size           _Z14occludedKernelPdS_Pimmm,(.L_x_94 - _Z14occludedKernelPdS_Pimmm)
        .other          _Z14occludedKernelPdS_Pimmm,@"STO_CUDA_ENTRY STV_DEFAULT"
_Z14occludedKernelPdS_Pimmm:
.text._Z14occludedKernelPdS_Pimmm:
        /* <DEDUP_REMOVED lines=14> */
[----:B------:R-:W0:Y:S02]  /*00e0*/  LDCU.64 UR8, c[0x0][0x3a8] ;  /* 0x00007500ff0877ac */ /* 0x000e240008000a00 */
[----:B0-----:R-:W0:Y:S02]  /*00f0*/  I2F.U64 R0, UR8 ;  /* 0x0000000800007d12 */ /* 0x001e240008301000 */
[----:B0-----:R-:W-:-:S06]  /*0100*/  VIADD R3, R0, 0xf3000000 ;  /* 0xf300000000037836 */ /* 0x001fcc0000000000 */
[----:B------:R0:W1:Y:S01]  /*0110*/  MUFU.RSQ R5, R0 ;  /* 0x0000000000057308 */ /* 0x0000620000001400 */
[----:B------:R-:W-:Y:S01]  /*0120*/  ISETP.GT.U32.AND P0, PT, R3, 0x727fffff, PT ;  /* 0x727fffff0300780c */ /* 0x000fe20003f04070 */
[----:B------:R-:W-:-:S12]  /*0130*/  IMAD.MOV.U32 R3, RZ, RZ, RZ ;  /* 0x000000ffff037224 */ /* 0x000fd800078e00ff */
[----:B0-----:R-:W-:Y:S05]  /*0140*/  @!P0 BRA `(.L_x_49) ;  /* 0x0000000000108947 */ /* 0x001fea0003800000 */
[----:B------:R-:W-:-:S07]  /*0150*/  MOV R8, 0x170 ;  /* 0x0000017000087802 */ /* 0x000fce0000000f00 */
[----:B-1----:R-:W-:Y:S05]  /*0160*/  CALL.REL.NOINC `($__internal_6_$__cuda_sm20_sqrt_rn_f32_slowpath) ;  /* 0x0000001c00b47944 */ /* 0x002fea0003c00000 */
[----:B------:R-:W-:Y:S01]  /*0170*/  IMAD.MOV.U32 R4, RZ, RZ, R0 ;  /* 0x000000ffff047224 */ /* 0x000fe200078e0000 */
[----:B------:R-:W-:Y:S06]  /*0180*/  BRA `(.L_x_50) ;  /* 0x0000000000107947 */ /* 0x000fec0003800000 */
.L_x_49:
[----:B-1----:R-:W-:Y:S01]  /*0190*/  FMUL.FTZ R7, R0, R5 ;  /* 0x0000000500077220 */ /* 0x002fe20000410000 */
[----:B------:R-:W-:-:S03]  /*01a0*/  FMUL.FTZ R4, R5, 0.5 ;  /* 0x3f00000005047820 */ /* 0x000fc60000410000 */
[----:B------:R-:W-:-:S04]  /*01b0*/  FFMA R0, -R7, R7, R0 ;  /* 0x0000000707007223 */ /* 0x000fc80000000100 */
[----:B------:R-:W-:-:S07]  /*01c0*/  FFMA R4, R0, R4, R7 ;  /* 0x0000000400047223 */ /* 0x000fce0000000007 */
.L_x_50:
[----:B------:R-:W0:Y:S01]  /*01d0*/  LDCU UR7, c[0x0][0x370] ;  /* 0x00006e00ff0777ac */ /* 0x000e220008000800 */
[----:B------:R-:W1:Y:S01]  /*01e0*/  F2I.TRUNC.NTZ R4, R4 ;  /* 0x0000000400047305 */ /* 0x000e62000020f100 */
[----:B------:R-:W2:Y:S01]  /*01f0*/  LDCU.64 UR8, c[0x0][0x358] ;  /* 0x00006b00ff0877ac */ /* 0x000ea20008000a00 */
[----:B-1----:R-:W-:Y:S01]  /*0200*/  SHF.R.S32.HI R7, RZ, 0x1f, R4 ;  /* 0x0000001fff077819 */ /* 0x002fe20000011404 */
[----:B0-----:R-:W-:Y:S02]  /*0210*/  IMAD R5, R6, UR7, RZ ;  /* 0x0000000706057c24 */ /* 0x001fe4000f8e02ff */
[----:B--2---:R-:W-:-:S07]  /*0220*/  VIADD R6, R4, 0xffffffff ;  /* 0xffffffff04067836 */ /* 0x004fce0000000000 */
.L_x_80:
[----:B01----:R-:W0:Y:S01]  /*0230*/  LDC.64 R10, c[0x0][0x3a8] ;  /* 0x0000ea00ff0a7b82 */ /* 0x003e220000000a00 */
[----:B------:R-:W0:Y:S01]  /*0240*/  LDCU.64 UR10, c[0x0][0x398] ;  /* 0x00007300ff0a77ac */ /* 0x000e220008000a00 */
[----:B------:R-:W-:Y:S01]  /*0250*/  BSSY.RECONVERGENT B0, `(.L_x_51) ;  /* 0x0000023000007945 */ /* 0x000fe20003800200 */
[----:B0-----:R-:W-:Y:S01]  /*0260*/  IMAD.WIDE.U32 R8, R10, UR10, R2 ;  /* 0x0000000a0a087c25 */ /* 0x001fe2000f8e0002 */
[----:B------:R-:W-:Y:S02]  /*0270*/  IADD3 R2, P0, PT, R5, R2, RZ ;  /* 0x0000000205027210 */ /* 0x000fe40007f1e0ff */
[----:B------:R-:W-:-:S03]  /*0280*/  SHF.R.S32.HI R0, RZ, 0x1f, R8 ;  /* 0x0000001fff007819 */ /* 0x000fc60000011408 */
[----:B------:R-:W-:Y:S01]  /*0290*/  IMAD.X R3, RZ, RZ, R3, P0 ;  /* 0x000000ffff037224 */ /* 0x000fe200000e0603 */
[----:B------:R-:W-:Y:S02]  /*02a0*/  ISETP.GE.U32.AND P1, PT, R2, UR4, PT ;  /* 0x0000000402007c0c */ /* 0x000fe4000bf26070 */
[----:B------:R-:W-:Y:S01]  /*02b0*/  LOP3.LUT R12, R0, R11, RZ, 0xfc, !PT ;  /* 0x0000000b000c7212 */ /* 0x000fe200078efcff */
[----:B------:R-:W-:Y:S01]  /*02c0*/  IMAD R11, R11, UR10, RZ ;  /* 0x0000000a0b0b7c24 */ /* 0x000fe2000f8e02ff */
[----:B------:R-:W-:Y:S02]  /*02d0*/  ISETP.GE.U32.AND.EX P1, PT, R3, UR6, PT, P1 ;  /* 0x0000000603007c0c */ /* 0x000fe4000bf26110 */
[----:B------:R-:W-:Y:S01]  /*02e0*/  ISETP.NE.U32.AND P0, PT, R12, RZ, PT ;  /* 0x000000ff0c00720c */ /* 0x000fe20003f05070 */
[----:B------:R-:W-:-:S04]  /*02f0*/  IMAD R11, R10, UR11, R11 ;  /* 0x0000000b0a0b7c24 */ /* 0x000fc8000f8e020b */
[----:B------:R-:W-:-:S08]  /*0300*/  IMAD.IADD R25, R9, 0x1, R11 ;  /* 0x0000000109197824 */ /* 0x000fd000078e020b */
[----:B------:R-:W-:Y:S05]  /*0310*/  @P0 BRA `(.L_x_52) ;  /* 0x0000000000500947 */ /* 0x000fea0003800000 */
[----:B------:R-:W0:Y:S01]  /*0320*/  I2F.U32.RP R11, R10 ;  /* 0x0000000a000b7306 */ /* 0x000e220000209000 */
[----:B------:R-:W-:-:S07]  /*0330*/  ISETP.NE.U32.AND P2, PT, R10, RZ, PT ;  /* 0x000000ff0a00720c */ /* 0x000fce0003f45070 */
[----:B0-----:R-:W0:Y:S02]  /*0340*/  MUFU.RCP R11, R11 ;  /* 0x0000000b000b7308 */ /* 0x001e240000001000 */
[----:B0-----:R-:W-:-:S06]  /*0350*/  VIADD R12, R11, 0xffffffe ;  /* 0x0ffffffe0b0c7836 */ /* 0x001fcc0000000000 */
[----:B------:R0:W1:Y:S02]  /*0360*/  F2I.FTZ.U32.TRUNC.NTZ R13, R12 ;  /* 0x0000000c000d7305 */ /* 0x000064000021f000 */
[----:B0-----:R-:W-:Y:S02]  /*0370*/  IMAD.MOV.U32 R12, RZ, RZ, RZ ;  /* 0x000000ffff0c7224 */ /* 0x001fe400078e00ff */
[----:B-1----:R-:W-:-:S04]  /*0380*/  IMAD.MOV R15, RZ, RZ, -R13 ;  /* 0x000000ffff0f7224 */ /* 0x002fc800078e0a0d */
[----:B------:R-:W-:-:S04]  /*0390*/  IMAD R15, R15, R10, RZ ;  /* 0x0000000a0f0f7224 */ /* 0x000fc800078e02ff */
[----:B------:R-:W-:-:S06]  /*03a0*/  IMAD.HI.U32 R13, R13, R15, R12 ;  /* 0x0000000f0d0d7227 */ /* 0x000fcc00078e000c */
[----:B------:R-:W-:-:S04]  /*03b0*/  IMAD.HI.U32 R13, R13, R8, RZ ;  /* 0x000000080d0d7227 */ /* 0x000fc800078e00ff */
[----:B------:R-:W-:-:S04]  /*03c0*/  IMAD.MOV R13, RZ, RZ, -R13 ;  /* 0x000000ffff0d7224 */ /* 0x000fc800078e0a0d */
[----:B------:R-:W-:Y:S02]  /*03d0*/  IMAD R15, R10, R13, R8 ;  /* 0x0000000d0a0f7224 */ /* 0x000fe400078e0208 */
[----:B------:R-:W-:-:S03]  /*03e0*/  IMAD.MOV.U32 R13, RZ, RZ, RZ ;  /* 0x000000ffff0d7224 */ /* 0x000fc600078e00ff */
[----:B------:R-:W-:-:S13]  /*03f0*/  ISETP.GE.U32.AND P0, PT, R15, R10, PT ;  /* 0x0000000a0f00720c */ /* 0x000fda0003f06070 */
[----:B------:R-:W-:-:S05]  /*0400*/  @P0 IMAD.IADD R15, R15, 0x1, -R10 ;  /* 0x000000010f0f0824 */ /* 0x000fca00078e0a0a */
[----:B------:R-:W-:-:S13]  /*0410*/  ISETP.GE.U32.AND P0, PT, R15, R10, PT ;  /* 0x0000000a0f00720c */ /* 0x000fda0003f06070 */
[----:B------:R-:W-:Y:S01]  /*0420*/  @P0 IMAD.IADD R15, R15, 0x1, -R10 ;  /* 0x000000010f0f0824 */ /* 0x000fe200078e0a0a */
[----:B------:R-:W-:-:S05]  /*0430*/  @!P2 LOP3.LUT R15, RZ, R10, RZ, 0x33, !PT ;  /* 0x0000000aff0fa212 */ /* 0x000fca00078e33ff */
[----:B------:R-:W-:Y:S01]  /*0440*/  IMAD.MOV.U32 R12, RZ, RZ, R15 ;  /* 0x000000ffff0c7224 */ /* 0x000fe200078e000f */
[----:B------:R-:W-:Y:S06]  /*0450*/  BRA `(.L_x_53) ;  /* 0x0000000000087947 */ /* 0x000fec0003800000 */
.L_x_52:
[----:B------:R-:W-:-:S07]  /*0460*/  MOV R14, 0x480 ;  /* 0x00000480000e7802 */ /* 0x000fce0000000f00 */
[----:B------:R-:W-:Y:S05]  /*0470*/  CALL.REL.NOINC `($__internal_5_$__cuda_sm20_rem_u64) ;  /* 0x0000001400ec7944 */ /* 0x000fea0003c00000 */
.L_x_53:
[----:B------:R-:W-:Y:S05]  /*0480*/  BSYNC.RECONVERGENT B0 ;  /* 0x0000000000007941 */ /* 0x000fea0003800200 */
.L_x_51:
[----:B------:R-:W0:Y:S02]  /*0490*/  LDCU.64 UR10, c[0x0][0x390] ;  /* 0x00007200ff0a77ac */ /* 0x000e240008000a00 */
[----:B0-----:R-:W-:-:S04]  /*04a0*/  LEA R14, P0, R8, UR10, 0x2 ;  /* 0x0000000a080e7c11 */ /* 0x001fc8000f8010ff */
[----:B------:R-:W-:-:S05]  /*04b0*/  LEA.HI.X R15, R8, UR11, R25, 0x2, P0 ;  /* 0x0000000b080f7c11 */ /* 0x000fca00080f1419 */
[----:B------:R-:W2:Y:S01]  /*04c0*/  LDG.E R14, desc[UR8][R14.64] ;  /* 0x000000080e0e7981 */ /* 0x000ea2000c1e1900 */
[----:B------:R-:W-:Y:S01]  /*04d0*/  IADD3 R11, P2, PT, -R12, R8, RZ ;  /* 0x000000080c0b7210 */ /* 0x000fe20007f5e1ff */
[----:B------:R-:W-:Y:S04]  /*04e0*/  BSSY.RECONVERGENT B0, `(.L_x_54) ;  /* 0x0000117000007945 */ /* 0x000fe80003800200 */
[----:B------:R-:W-:Y:S01]  /*04f0*/  IMAD.X R0, R0, 0x1, ~R13, P2 ;  /* 0x0000000100007824 */ /* 0x000fe200010e0e0d */
[----:B--2---:R-:W-:-:S13]  /*0500*/  ISETP.NE.AND P0, PT, R14, 0x1, PT ;  /* 0x000000010e00780c */ /* 0x004fda0003f05270 */
[----:B------:R-:W-:Y:S05]  /*0510*/  @P0 BRA `(.L_x_55) ;  /* 0x0000001000280947 */ /* 0x000fea0003800000 */
[----:B------:R-:W0:Y:S01]  /*0520*/  LDC.64 R12, c[0x0][0x390] ;  /* 0x0000e400ff0c7b82 */ /* 0x000e220000000a00 */
[----:B------:R-:W-:Y:S01]  /*0530*/  BSSY.RECONVERGENT B1, `(.L_x_56) ;  /* 0x0000023000017945 */ /* 0x000fe20003800200 */
[----:B------:R-:W-:-:S07]  /*0540*/  IMAD.MOV.U32 R22, RZ, RZ, R8 ;  /* 0x000000ffff167224 */ /* 0x000fce00078e0008 */
.L_x_58:
[----:B------:R-:W-:-:S05]  /*0550*/  VIADD R22, R22, 0xffffffff ;  /* 0xffffffff16167836 */ /* 0x000fca0000000000 */
[----:B------:R-:W-:Y:S02]  /*0560*/  ISETP.GE.U32.AND P0, PT, R11, R22, PT ;  /* 0x000000160b00720c */ /* 0x000fe40003f06070 */
[----:B------:R-:W-:-:S04]  /*0570*/  SHF.R.S32.HI R17, RZ, 0x1f, R22 ;  /* 0x0000001fff117819 */ /* 0x000fc80000011416 */
[----:B------:R-:W-:-:S13]  /*0580*/  ISETP.GE.U32.AND.EX P0, PT, R0, R17, PT, P0 ;  /* 0x000000110000720c */ /* 0x000fda0003f06100 */
[----:B------:R-:W-:Y:S05]  /*0590*/  @P0 BRA `(.L_x_57) ;  /* 0x0000000000700947 */ /* 0x000fea0003800000 */
[-C--:B------:R-:W-:Y:S02]  /*05a0*/  IABS R10, R4.reuse ;  /* 0x00000004000a7213 */ /* 0x080fe40000000000 */
[----:B------:R-:W-:Y:S02]  /*05b0*/  IABS R18, R4 ;  /* 0x0000000400127213 */ /* 0x000fe40000000000 */
[----:B------:R-:W1:Y:S01]  /*05c0*/  I2F.U32.RP R16, R10 ;  /* 0x0000000a00107306 */ /* 0x000e620000209000 */
[----:B------:R-:W-:Y:S02]  /*05d0*/  ISETP.GE.AND P3, PT, R22, RZ, PT ;  /* 0x000000ff1600720c */ /* 0x000fe40003f66270 */
[----:B------:R-:W-:-:S05]  /*05e0*/  IMAD.MOV R18, RZ, RZ, -R18 ;  /* 0x000000ffff127224 */ /* 0x000fca00078e0a12 */
[----:B-1----:R-:W1:Y:S02]  /*05f0*/  MUFU.RCP R16, R16 ;  /* 0x0000001000107308 */ /* 0x002e640000001000 */
[----:B-1----:R-:W-:Y:S01]  /*0600*/  VIADD R14, R16, 0xffffffe ;  /* 0x0ffffffe100e7836 */ /* 0x002fe20000000000 */
[----:B------:R-:W-:-:S05]  /*0610*/  IABS R16, R22 ;  /* 0x0000001600107213 */ /* 0x000fca0000000000 */
[----:B------:R1:W2:Y:S02]  /*0620*/  F2I.FTZ.U32.TRUNC.NTZ R15, R14 ;  /* 0x0000000e000f7305 */ /* 0x0002a4000021f000 */
[----:B-1----:R-:W-:Y:S02]  /*0630*/  IMAD.MOV.U32 R14, RZ, RZ, RZ ;  /* 0x000000ffff0e7224 */ /* 0x002fe400078e00ff */
[----:B--2---:R-:W-:-:S04]  /*0640*/  IMAD.MOV R19, RZ, RZ, -R15 ;  /* 0x000000ffff137224 */ /* 0x004fc800078e0a0f */
[----:B------:R-:W-:-:S04]  /*0650*/  IMAD R19, R19, R10, RZ ;  /* 0x0000000a13137224 */ /* 0x000fc800078e02ff */
[----:B------:R-:W-:-:S06]  /*0660*/  IMAD.HI.U32 R15, R15, R19, R14 ;  /* 0x000000130f0f7227 */ /* 0x000fcc00078e000e */
[----:B------:R-:W-:-:S04]  /*0670*/  IMAD.HI.U32 R15, R15, R16, RZ ;  /* 0x000000100f0f7227 */ /* 0x000fc800078e00ff */
[----:B------:R-:W-:-:S05]  /*0680*/  IMAD R15, R15, R18, R16 ;  /* 0x000000120f0f7224 */ /* 0x000fca00078e0210 */
[----:B------:R-:W-:-:S13]  /*0690*/  ISETP.GT.U32.AND P0, PT, R10, R15, PT ;  /* 0x0000000f0a00720c */ /* 0x000fda0003f04070 */
[----:B------:R-:W-:Y:S01]  /*06a0*/  @!P0 IMAD.IADD R15, R15, 0x1, -R10 ;  /* 0x000000010f0f8824 */ /* 0x000fe200078e0a0a */
[----:B------:R-:W-:-:S04]  /*06b0*/  ISETP.NE.AND P0, PT, R4, RZ, PT ;  /* 0x000000ff0400720c */ /* 0x000fc80003f05270 */
[----:B------:R-:W-:-:S13]  /*06c0*/  ISETP.GT.U32.AND P2, PT, R10, R15, PT ;  /* 0x0000000f0a00720c */ /* 0x000fda0003f44070 */
[----:B------:R-:W-:-:S04]  /*06d0*/  @!P2 IMAD.IADD R15, R15, 0x1, -R10 ;  /* 0x000000010f0fa824 */ /* 0x000fc800078e0a0a */
[----:B------:R-:W-:Y:S01]  /*06e0*/  @!P3 IMAD.MOV R15, RZ, RZ, -R15 ;  /* 0x000000ffff0fb224 */ /* 0x000fe200078e0a0f */
[----:B------:R-:W-:-:S04]  /*06f0*/  @!P0 LOP3.LUT R15, RZ, R4, RZ, 0x33, !PT ;  /* 0x00000004ff0f8212 */ /* 0x000fc800078e33ff */
[----:B------:R-:W-:-:S13]  /*0700*/  ISETP.NE.AND P0, PT, R15, R6, PT ;  /* 0x000000060f00720c */ /* 0x000fda0003f05270 */
[----:B------:R-:W-:Y:S05]  /*0710*/  @!P0 BRA `(.L_x_57) ;  /* 0x0000000000108947 */ /* 0x000fea0003800000 */
[----:B0-----:R-:W-:-:S06]  /*0720*/  IMAD.WIDE R14, R22, 0x4, R12 ;  /* 0x00000004160e7825 */ /* 0x001fcc00078e020c */
[----:B------:R-:W2:Y:S02]  /*0730*/  LDG.E R14, desc[UR8][R14.64] ;  /* 0x000000080e0e7981 */ /* 0x000ea4000c1e1900 */
[----:B--2---:R-:W-:-:S13]  /*0740*/  ISETP.NE.AND P0, PT, R14, 0x1, PT ;  /* 0x000000010e00780c */ /* 0x004fda0003f05270 */
[----:B------:R-:W-:Y:S05]  /*0750*/  @!P0 BRA `(.L_x_58) ;  /* 0xfffffffc007c8947 */ /* 0x000fea000383ffff */
.L_x_57:
[----:B------:R-:W-:Y:S05]  /*0760*/  BSYNC.RECONVERGENT B1 ;  /* 0x0000000000017941 */ /* 0x000fea0003800200 */
.L_x_56:
[----:B------:R-:W1:Y:S01]  /*0770*/  LDC.64 R14, c[0x0][0x390] ;  /* 0x0000e400ff0e7b82 */ /* 0x000e620000000a00 */
[----:B------:R-:W-:Y:S01]  /*0780*/  IADD3 R16, P0, PT, R4, R11, RZ ;  /* 0x0000000b04107210 */ /* 0x000fe20007f1e0ff */
[----:B------:R-:W-:Y:S01]  /*0790*/  BSSY.RECONVERGENT B1, `(.L_x_59) ;  /* 0x0000026000017945 */ /* 0x000fe20003800200 */
[----:B------:R-:W-:-:S03]  /*07a0*/  IMAD.MOV.U32 R19, RZ, RZ, R8 ;  /* 0x000000ffff137224 */ /* 0x000fc600078e0008 */
[----:B------:R-:W-:-:S08]  /*07b0*/  IMAD.X R18, R7, 0x1, R0, P0 ;  /* 0x0000000107127824 */ /* 0x000fd000000e0600 */
.L_x_61:
[----:B------:R-:W-:Y:S02]  /*07c0*/  VIADD R21, R19, 0x1 ;  /* 0x0000000113157836 */ /* 0x000fe40000000000 */
[----:B------:R-:W-:-:S03]  /*07d0*/  IMAD.MOV.U32 R10, RZ, RZ, R19 ;  /* 0x000000ffff0a7224 */ /* 0x000fc600078e0013 */
[----:B------:R-:W-:Y:S02]  /*07e0*/  ISETP.GT.U32.AND P0, PT, R16, R21, PT ;  /* 0x000000151000720c */ /* 0x000fe40003f04070 */
[----:B0-----:R-:W-:-:S04]  /*07f0*/  SHF.R.S32.HI R13, RZ, 0x1f, R21 ;  /* 0x0000001fff0d7819 */ /* 0x001fc80000011415 */
[----:B------:R-:W-:-:S13]  /*0800*/  ISETP.GT.U32.AND.EX P0, PT, R18, R13, PT, P0 ;  /* 0x0000000d1200720c */ /* 0x000fda0003f04100 */
[----:B------:R-:W-:Y:S05]  /*0810*/  @!P0 BRA `(.L_x_60) ;  /* 0x0000000000748947 */ /* 0x000fea0003800000 */
[-C--:B------:R-:W-:Y:S02]  /*0820*/  IABS R20, R4.reuse ;  /* 0x0000000400147213 */ /* 0x080fe40000000000 */
[----:B------:R-:W-:Y:S02]  /*0830*/  IABS R26, R4 ;  /* 0x00000004001a7213 */ /* 0x000fe40000000000 */
[----:B------:R-:W0:Y:S01]  /*0840*/  I2F.U32.RP R23, R20 ;  /* 0x0000001400177306 */ /* 0x000e220000209000 */
[----:B------:R-:W-:Y:S02]  /*0850*/  ISETP.GE.AND P2, PT, R21, RZ, PT ;  /* 0x000000ff1500720c */ /* 0x000fe40003f46270 */
[----:B------:R-:W-:-:S05]  /*0860*/  ISETP.NE.AND P3, PT, R4, RZ, PT ;  /* 0x000000ff0400720c */ /* 0x000fca0003f65270 */
[----:B0-----:R-:W0:Y:S02]  /*0870*/  MUFU.RCP R23, R23 ;  /* 0x0000001700177308 */ /* 0x001e240000001000 */
[----:B0-----:R-:W-:Y:S02]  /*0880*/  VIADD R12, R23, 0xffffffe ;  /* 0x0ffffffe170c7836 */ /* 0x001fe40000000000 */
[----:B------:R-:W-:-:S04]  /*0890*/  IMAD.MOV R23, RZ, RZ, -R26 ;  /* 0x000000ffff177224 */ /* 0x000fc800078e0a1a */
[----:B------:R0:W2:Y:S02]  /*08a0*/  F2I.FTZ.U32.TRUNC.NTZ R13, R12 ;  /* 0x0000000c000d7305 */ /* 0x0000a4000021f000 */
[----:B0-----:R-:W-:Y:S02]  /*08b0*/  IMAD.MOV.U32 R12, RZ, RZ, RZ ;  /* 0x000000ffff0c7224 */ /* 0x001fe400078e00ff */
[----:B--2---:R-:W-:-:S04]  /*08c0*/  IMAD.MOV R27, RZ, RZ, -R13 ;  /* 0x000000ffff1b7224 */ /* 0x004fc800078e0a0d */
[----:B------:R-:W-:-:S04]  /*08d0*/  IMAD R27, R27, R20, RZ ;  /* 0x000000141b1b7224 */ /* 0x000fc800078e02ff */
[----:B------:R-:W-:Y:S01]  /*08e0*/  IMAD.HI.U32 R24, R13, R27, R12 ;  /* 0x0000001b0d187227 */ /* 0x000fe200078e000c */
[----:B------:R-:W-:-:S05]  /*08f0*/  IABS R13, R21 ;  /* 0x00000015000d7213 */ /* 0x000fca0000000000 */
[----:B------:R-:W-:-:S04]  /*0900*/  IMAD.HI.U32 R12, R24, R13, RZ ;  /* 0x0000000d180c7227 */ /* 0x000fc800078e00ff */
[----:B------:R-:W-:-:S05]  /*0910*/  IMAD R13, R12, R23, R13 ;  /* 0x000000170c0d7224 */ /* 0x000fca00078e020d */
[----:B------:R-:W-:-:S13]  /*0920*/  ISETP.GT.U32.AND P0, PT, R20, R13, PT ;  /* 0x0000000d1400720c */ /* 0x000fda0003f04070 */
[----:B------:R-:W-:-:S05]  /*0930*/  @!P0 IMAD.IADD R13, R13, 0x1, -R20 ;  /* 0x000000010d0d8824 */ /* 0x000fca00078e0a14 */
[----:B------:R-:W-:-:S13]  /*0940*/  ISETP.GT.U32.AND P0, PT, R20, R13, PT ;  /* 0x0000000d1400720c */ /* 0x000fda0003f04070 */
[----:B------:R-:W-:-:S04]  /*0950*/  @!P0 IMAD.IADD R13, R13, 0x1, -R20 ;  /* 0x000000010d0d8824 */ /* 0x000fc800078e0a14 */
[----:B------:R-:W-:Y:S01]  /*0960*/  @!P2 IMAD.MOV R13, RZ, RZ, -R13 ;  /* 0x000000ffff0da224 */ /* 0x000fe200078e0a0d */
[----:B------:R-:W-:-:S04]  /*0970*/  @!P3 LOP3.LUT R13, RZ, R4, RZ, 0x33, !PT ;  /* 0x00000004ff0db212 */ /* 0x000fc800078e33ff */
[----:B------:R-:W-:-:S13]  /*0980*/  ISETP.NE.AND P0, PT, R13, RZ, PT ;  /* 0x000000ff0d00720c */ /* 0x000fda0003f05270 */
[----:B------:R-:W-:Y:S05]  /*0990*/  @!P0 BRA `(.L_x_60) ;  /* 0x0000000000148947 */ /* 0x000fea0003800000 */
[----:B-1----:R-:W-:-:S06]  /*09a0*/  IMAD.WIDE R12, R19, 0x4, R14 ;  /* 0x00000004130c7825 */ /* 0x002fcc00078e020e */
[----:B------:R-:W2:Y:S01]  /*09b0*/  LDG.E R12, desc[UR8][R12.64+0x4] ;  /* 0x000004080c0c7981 */ /* 0x000ea2000c1e1900 */
[----:B------:R-:W-:Y:S01]  /*09c0*/  IMAD.MOV.U32 R19, RZ, RZ, R21 ;  /* 0x000000ffff137224 */ /* 0x000fe200078e0015 */
[----:B--2---:R-:W-:-:S13]  /*09d0*/  ISETP.NE.AND P0, PT, R12, 0x1, PT ;  /* 0x000000010c00780c */ /* 0x004fda0003f05270 */
[----:B------:R-:W-:Y:S05]  /*09e0*/  @!P0 BRA `(.L_x_61) ;  /* 0xfffffffc00748947 */ /* 0x000fea000383ffff */
.L_x_60:
[----:B------:R-:W-:Y:S05]  /*09f0*/  BSYNC.RECONVERGENT B1 ;  /* 0x0000000000017941 */ /* 0x000fea0003800200 */
.L_x_59:
[----:B------:R-:W-:Y:S01]  /*0a00*/  BSSY.RECONVERGENT B1, `(.L_x_62) ;  /* 0x000000d000017945 */ /* 0x000fe20003800200 */
[----:B------:R-:W-:-:S07]  /*0a10*/  IMAD.MOV.U32 R12, RZ, RZ, R8 ;  /* 0x000000ffff0c7224 */ /* 0x000fce00078e0008 */
.L_x_64:
[----:B------:R-:W-:-:S05]  /*0a20*/  IMAD.IADD R12, R12, 0x1, -R4 ;  /* 0x000000010c0c7824 */ /* 0x000fca00078e0a04 */
[----:B------:R-:W-:Y:S02]  /*0a30*/  ISETP.GE.U32.AND P0, PT, R11, R12, PT ;  /* 0x0000000c0b00720c */ /* 0x000fe40003f06070 */
[----:B------:R-:W-:-:S04]  /*0a40*/  SHF.R.S32.HI R13, RZ, 0x1f, R12 ;  /* 0x0000001fff0d7819 */ /* 0x000fc8000001140c */
[----:B------:R-:W-:-:S13]  /*0a50*/  ISETP.GE.U32.AND.EX P0, PT, R0, R13, PT, P0 ;  /* 0x0000000d0000720c */ /* 0x000fda0003f06100 */
[----:B------:R-:W-:Y:S05]  /*0a60*/  @P0 BRA `(.L_x_63) ;  /* 0x0000000000180947 */ /* 0x000fea0003800000 */
[----:B------:R-:W1:Y:S02]  /*0a70*/  LDCU.64 UR10, c[0x0][0x390] ;  /* 0x00007200ff0a77ac */ /* 0x000e640008000a00 */
[----:B-1----:R-:W-:-:S04]  /*0a80*/  LEA R14, P0, R12, UR10, 0x2 ;  /* 0x0000000a0c0e7c11 */ /* 0x002fc8000f8010ff */
[----:B------:R-:W-:-:S05]  /*0a90*/  LEA.HI.X R15, R12, UR11, R13, 0x2, P0 ;  /* 0x0000000b0c0f7c11 */ /* 0x000fca00080f140d */
[----:B------:R-:W2:Y:S02]  /*0aa0*/  LDG.E R14, desc[UR8][R14.64] ;  /* 0x000000080e0e7981 */ /* 0x000ea4000c1e1900 */
[----:B--2---:R-:W-:-:S13]  /*0ab0*/  ISETP.NE.AND P0, PT, R14, 0x1, PT ;  /* 0x000000010e00780c */ /* 0x004fda0003f05270 */
[----:B------:R-:W-:Y:S05]  /*0ac0*/  @!P0 BRA `(.L_x_64) ;  /* 0xfffffffc00d48947 */ /* 0x000fea000383ffff */
.L_x_63:
[----:B------:R-:W-:Y:S05]  /*0ad0*/  BSYNC.RECONVERGENT B1 ;  /* 0x0000000000017941 */ /* 0x000fea0003800200 */
.L_x_62:
[----:B------:R-:W0:Y:S01]  /*0ae0*/  LDCU.64 UR10, c[0x0][0x3a8] ;  /* 0x00007500ff0a77ac */ /* 0x000e220008000a00 */
[----:B------:R-:W-:Y:S01]  /*0af0*/  IMAD.IADD R19, R4, 0x1, R8 ;  /* 0x0000000104137824 */ /* 0x000fe200078e0208 */
[----:B------:R-:W-:Y:S04]  /*0b00*/  BSSY.RECONVERGENT B1, `(.L_x_65) ;  /* 0x0000017000017945 */ /* 0x000fe80003800200 */
[----:B------:R-:W-:Y:S02]  /*0b10*/  SHF.R.S32.HI R18, RZ, 0x1f, R19 ;  /* 0x0000001fff127819 */ /* 0x000fe40000011413 */
[----:B0-----:R-:W-:-:S04]  /*0b20*/  IADD3 R16, P0, PT, R11, UR10, RZ ;  /* 0x0000000a0b107c10 */ /* 0x001fc8000ff1e0ff */
[----:B------:R-:W-:Y:S02]  /*0b30*/  IADD3.X R27, PT, PT, R0, UR11, RZ, P0, !PT ;  /* 0x0000000b001b7c10 */ /* 0x000fe400087fe4ff */
[----:B------:R-:W-:Y:S02]  /*0b40*/  ISETP.GT.U32.AND P2, PT, R16, R19, PT ;  /* 0x000000131000720c */ /* 0x000fe40003f44070 */
[----:B------:R-:W-:Y:S02]  /*0b50*/  PLOP3.LUT P0, PT, PT, PT, PT, 0x8, 0x80 ;  /* 0x000000000080781c */ /* 0x000fe40003f0e170 */
[----:B------:R-:W-:-:S13]  /*0b60*/  ISETP.GT.U32.AND.EX P2, PT, R27, R18, PT, P2 ;  /* 0x000000121b00720c */ /* 0x000fda0003f44120 */
[----:B------:R-:W-:Y:S05]  /*0b70*/  @!P2 BRA `(.L_x_66) ;  /* 0x00000000003ca947 */ /* 0x000fea0003800000 */
[----:B------:R-:W-:-:S07]  /*0b80*/  IMAD.MOV.U32 R23, RZ, RZ, R19 ;  /* 0x000000ffff177224 */ /* 0x000fce00078e0013 */
.L_x_67:
[----:B------:R-:W1:Y:S02]  /*0b90*/  LDCU.64 UR10, c[0x0][0x390] ;  /* 0x00007200ff0a77ac */ /* 0x000e640008000a00 */
[----:B-1----:R-:W-:-:S04]  /*0ba0*/  LEA R14, P0, R19, UR10, 0x2 ;  /* 0x0000000a130e7c11 */ /* 0x002fc8000f8010ff */
[----:B------:R-:W-:-:S05]  /*0bb0*/  LEA.HI.X R15, R19, UR11, R18, 0x2, P0 ;  /* 0x0000000b130f7c11 */ /* 0x000fca00080f1412 */
[----:B------:R-:W2:Y:S01]  /*0bc0*/  LDG.E R14, desc[UR8][R14.64] ;  /* 0x000000080e0e7981 */ /* 0x000ea2000c1e1900 */
[----:B------:R-:W-:Y:S02]  /*0bd0*/  PLOP3.LUT P0, PT, PT, PT, PT, 0x80, 0x8 ;  /* 0x000000000008781c */ /* 0x000fe40003f0f070 */
[----:B--2---:R-:W-:-:S13]  /*0be0*/  ISETP.NE.AND P2, PT, R14, 0x1, PT ;  /* 0x000000010e00780c */ /* 0x004fda0003f45270 */
[----:B------:R-:W-:Y:S05]  /*0bf0*/  @P2 BRA `(.L_x_66) ;  /* 0x00000000001c2947 */ /* 0x000fea0003800000 */
[----:B------:R-:W-:-:S04]  /*0c00*/  IMAD.IADD R23, R4, 0x1, R23 ;  /* 0x0000000104177824 */ /* 0x000fc800078e0217 */
[--C-:B------:R-:W-:Y:S01]  /*0c10*/  IMAD.MOV.U32 R19, RZ, RZ, R23.reuse ;  /* 0x000000ffff137224 */ /* 0x100fe200078e0017 */
[----:B------:R-:W-:Y:S02]  /*0c20*/  ISETP.GT.U32.AND P0, PT, R16, R23, PT ;  /* 0x000000171000720c */ /* 0x000fe40003f04070 */
[----:B------:R-:W-:-:S04]  /*0c30*/  SHF.R.S32.HI R18, RZ, 0x1f, R23 ;  /* 0x0000001fff127819 */ /* 0x000fc80000011417 */
[----:B------:R-:W-:-:S13]  /*0c40*/  ISETP.GT.U32.AND.EX P0, PT, R27, R18, PT, P0 ;  /* 0x000000121b00720c */ /* 0x000fda0003f04100 */
[----:B------:R-:W-:Y:S05]  /*0c50*/  @P0 BRA `(.L_x_67) ;  /* 0xfffffffc00cc0947 */ /* 0x000fea000383ffff */
[----:B------:R-:W-:-:S13]  /*0c60*/  PLOP3.LUT P0, PT, PT, PT, PT, 0x8, 0x80 ;  /* 0x000000000080781c */ /* 0x000fda0003f0e170 */
.L_x_66:
[----:B------:R-:W-:Y:S05]  /*0c70*/  BSYNC.RECONVERGENT B1 ;  /* 0x0000000000017941 */ /* 0x000fea0003800200 */
.L_x_65:
[----:B------:R-:W-:Y:S01]  /*0c80*/  ISETP.GT.U32.AND P2, PT, R11, R22, PT ;  /* 0x000000160b00720c */ /* 0x000fe20003f44070 */
[----:B------:R-:W-:Y:S01]  /*0c90*/  BSSY.RECONVERGENT B1, `(.L_x_68) ;  /* 0x000002a000017945 */ /* 0x000fe20003800200 */
[----:B------:R-:W-:Y:S01]  /*0ca0*/  IMAD.MOV.U32 R20, RZ, RZ, RZ ;  /* 0x000000ffff147224 */ /* 0x000fe200078e00ff */
[----:B-1----:R-:W-:Y:S02]  /*0cb0*/  CS2R R14, SRZ ;  /* 0x00000000000e7805 */ /* 0x002fe4000001ff00 */
[----:B------:R-:W-:-:S13]  /*0cc0*/  ISETP.GT.U32.AND.EX P2, PT, R0, R17, PT, P2 ;  /* 0x000000110000720c */ /* 0x000fda0003f44120 */
[----:B------:R-:W-:Y:S05]  /*0cd0*/  @P2 BRA `(.L_x_69) ;  /* 0x0000000000942947 */ /* 0x000fea0003800000 */
[----:B------:R-:W-:Y:S02]  /*0ce0*/  IABS R23, R4 ;  /* 0x0000000400177213 */ /* 0x000fe40000000000 */
[----:B------:R-:W-:Y:S02]  /*0cf0*/  ISETP.GE.AND P3, PT, R22, RZ, PT ;  /* 0x000000ff1600720c */ /* 0x000fe40003f66270 */
[----:B------:R-:W0:Y:S01]  /*0d00*/  I2F.U32.RP R24, R23 ;  /* 0x0000001700187306 */ /* 0x000e220000209000 */
[----:B------:R-:W-:-:S07]  /*0d10*/  ISETP.NE.AND P4, PT, R4, RZ, PT ;  /* 0x000000ff0400720c */ /* 0x000fce0003f85270 */
[----:B0-----:R-:W0:Y:S02]  /*0d20*/  MUFU.RCP R24, R24 ;  /* 0x0000001800187308 */ /* 0x001e240000001000 */
[----:B0-----:R-:W-:Y:S01]  /*0d30*/  VIADD R16, R24, 0xffffffe ;  /* 0x0ffffffe18107836 */ /* 0x001fe20000000000 */
[----:B------:R-:W-:-:S05]  /*0d40*/  IABS R24, R22 ;  /* 0x0000001600187213 */ /* 0x000fca0000000000 */
[----:B------:R0:W1:Y:S02]  /*0d50*/  F2I.FTZ.U32.TRUNC.NTZ R17, R16 ;  /* 0x0000001000117305 */ /* 0x000064000021f000 */
[----:B0-----:R-:W-:Y:S02]  /*0d60*/  IMAD.MOV.U32 R16, RZ, RZ, RZ ;  /* 0x000000ffff107224 */ /* 0x001fe400078e00ff */
[----:B-1----:R-:W-:-:S04]  /*0d70*/  IMAD.MOV R26, RZ, RZ, -R17 ;  /* 0x000000ffff1a7224 */ /* 0x002fc800078e0a11 */
[----:B------:R-:W-:-:S04]  /*0d80*/  IMAD R27, R26, R23, RZ ;  /* 0x000000171a1b7224 */ /* 0x000fc800078e02ff */
[----:B------:R-:W-:Y:S01]  /*0d90*/  IMAD.HI.U32 R27, R17, R27, R16 ;  /* 0x0000001b111b7227 */ /* 0x000fe200078e0010 */
[----:B------:R-:W-:-:S05]  /*0da0*/  IABS R17, R4 ;  /* 0x0000000400117213 */ /* 0x000fca0000000000 */
[----:B------:R-:W-:Y:S02]  /*0db0*/  IMAD.MOV R17, RZ, RZ, -R17 ;  /* 0x000000ffff117224 */ /* 0x000fe400078e0a11 */
        /* <DEDUP_REMOVED lines=8> */
[----:B------:R-:W-:-:S13]  /*0e40*/  ISETP.NE.AND P2, PT, R17, R6, PT ;  /* 0x000000061100720c */ /* 0x000fda0003f45270 */
[----:B------:R-:W-:Y:S05]  /*0e50*/  @!P2 BRA `(.L_x_69) ;  /* 0x000000000034a947 */ /* 0x000fea0003800000 */
[----:B------:R-:W0:Y:S01]  /*0e60*/  LDCU.64 UR10, c[0x0][0x390] ;  /* 0x00007200ff0a77ac */ /* 0x000e220008000a00 */
[----:B------:R-:W-:Y:S02]  /*0e70*/  SHF.R.S32.HI R23, RZ, 0x1f, R22 ;  /* 0x0000001fff177819 */ /* 0x000fe40000011416 */
[----:B0-----:R-:W-:-:S04]  /*0e80*/  LEA R16, P2, R22, UR10, 0x2 ;  /* 0x0000000a16107c11 */ /* 0x001fc8000f8410ff */
[----:B------:R-:W-:-:S05]  /*0e90*/  LEA.HI.X R17, R22, UR11, R23, 0x2, P2 ;  /* 0x0000000b16117c11 */ /* 0x000fca00090f1417 */
[----:B------:R-:W2:Y:S02]  /*0ea0*/  LDG.E R16, desc[UR8][R16.64] ;  /* 0x0000000810107981 */ /* 0x000ea4000c1e1900 */
[----:B--2---:R-:W-:-:S13]  /*0eb0*/  ISETP.NE.AND P2, PT, R16, RZ, PT ;  /* 0x000000ff1000720c */ /* 0x004fda0003f45270 */
[----:B------:R-:W-:Y:S05]  /*0ec0*/  @P2 BRA `(.L_x_69) ;  /* 0x0000000000182947 */ /* 0x000fea0003800000 */
[----:B------:R-:W0:Y:S02]  /*0ed0*/  LDCU.64 UR10, c[0x0][0x388] ;  /* 0x00007100ff0a77ac */ /* 0x000e240008000a00 */
[----:B0-----:R-:W-:-:S04]  /*0ee0*/  LEA R16, P2, R22, UR10, 0x3 ;  /* 0x0000000a16107c11 */ /* 0x001fc8000f8418ff */
[----:B------:R-:W-:-:S06]  /*0ef0*/  LEA.HI.X R17, R22, UR11, R23, 0x3, P2 ;  /* 0x0000000b16117c11 */ /* 0x000fcc00090f1c17 */
[----:B------:R-:W2:Y:S01]  /*0f00*/  LDG.E.64 R16, desc[UR8][R16.64] ;  /* 0x0000000810107981 */ /* 0x000ea2000c1e1b00 */
[----:B------:R-:W-:Y:S01]  /*0f10*/  IMAD.MOV.U32 R20, RZ, RZ, 0x1 ;  /* 0x00000001ff147424 */ /* 0x000fe200078e00ff */
[----:B--2---:R-:W-:-:S11]  /*0f20*/  DADD R14, RZ, R16 ;  /* 0x00000000ff0e7229 */ /* 0x004fd60000000010 */
.L_x_69:
[----:B------:R-:W-:Y:S05]  /*0f30*/  BSYNC.RECONVERGENT B1 ;  /* 0x0000000000017941 */ /* 0x000fea0003800200 */
.L_x_68:
[----:B------:R-:W-:Y:S01]  /*0f40*/  IADD3 R16, P3, PT, R4, R11, RZ ;  /* 0x0000000b04107210 */ /* 0x000fe20007f7e0ff */
[----:B------:R-:W-:Y:S01]  /*0f50*/  BSSY.RECONVERGENT B1, `(.L_x_70) ;  /* 0x0000028000017945 */ /* 0x000fe20003800200 */
[----:B------:R-:W-:Y:S02]  /*0f60*/  SHF.R.S32.HI R17, RZ, 0x1f, R21 ;  /* 0x0000001fff117819 */ /* 0x000fe40000011415 */
[----:B------:R-:W-:Y:S01]  /*0f70*/  ISETP.GT.U32.AND P2, PT, R16, R21, PT ;  /* 0x000000151000720c */ /* 0x000fe20003f44070 */
[----:B------:R-:W-:-:S05]  /*0f80*/  IMAD.X R16, R7, 0x1, R0, P3 ;  /* 0x0000000107107824 */ /* 0x000fca00018e0600 */
[----:B------:R-:W-:-:S13]  /*0f90*/  ISETP.GT.U32.AND.EX P2, PT, R16, R17, PT, P2 ;  /* 0x000000111000720c */ /* 0x000fda0003f44120 */
[----:B------:R-:W-:Y:S05]  /*0fa0*/  @!P2 BRA `(.L_x_71) ;  /* 0x000000000088a947 */ /* 0x000fea0003800000 */
[----:B------:R-:W-:Y:S02]  /*0fb0*/  IABS R22, R4 ;  /* 0x0000000400167213 */ /* 0x000fe40000000000 */
[----:B------:R-:W-:Y:S02]  /*0fc0*/  IABS R24, R21 ;  /* 0x0000001500187213 */ /* 0x000fe40000000000 */
[----:B------:R-:W0:Y:S01]  /*0fd0*/  I2F.U32.RP R23, R22 ;  /* 0x0000001600177306 */ /* 0x000e220000209000 */
[----:B------:R-:W-:Y:S02]  /*0fe0*/  ISETP.GE.AND P3, PT, R21, RZ, PT ;  /* 0x000000ff1500720c */ /* 0x000fe40003f66270 */
[----:B------:R-:W-:-:S05]  /*0ff0*/  ISETP.NE.AND P4, PT, R4, RZ, PT ;  /* 0x000000ff0400720c */ /* 0x000fca0003f85270 */
[----:B0-----:R-:W0:Y:S02]  /*1000*/  MUFU.RCP R23, R23 ;  /* 0x0000001700177308 */ /* 0x001e240000001000 */
[----:B0-----:R-:W-:-:S06]  /*1010*/  VIADD R16, R23, 0xffffffe ;  /* 0x0ffffffe17107836 */ /* 0x001fcc0000000000 */
        /* <DEDUP_REMOVED lines=17> */
[----:B------:R-:W0:Y:S02]  /*1130*/  LDC.64 R16, c[0x0][0x390] ;  /* 0x0000e400ff107b82 */ /* 0x000e240000000a00 */
[----:B0-----:R-:W-:-:S06]  /*1140*/  IMAD.WIDE R16, R10, 0x4, R16 ;  /* 0x000000040a107825 */ /* 0x001fcc00078e0210 */
[----:B------:R-:W2:Y:S02]  /*1150*/  LDG.E R16, desc[UR8][R16.64+0x4] ;  /* 0x0000040810107981 */ /* 0x000ea4000c1e1900 */
[----:B--2---:R-:W-:-:S13]  /*1160*/  ISETP.NE.AND P2, PT, R16, RZ, PT ;  /* 0x000000ff1000720c */ /* 0x004fda0003f45270 */
[----:B------:R-:W-:Y:S05]  /*1170*/  @P2 BRA `(.L_x_71) ;  /* 0x0000000000142947 */ /* 0x000fea0003800000 */
[----:B------:R-:W0:Y:S02]  /*1180*/  LDC.64 R16, c[0x0][0x388] ;  /* 0x0000e200ff107b82 */ /* 0x000e240000000a00 */
[----:B0-----:R-:W-:-:S06]  /*1190*/  IMAD.WIDE R16, R10, 0x8, R16 ;  /* 0x000000080a107825 */ /* 0x001fcc00078e0210 */
[----:B------:R-:W2:Y:S01]  /*11a0*/  LDG.E.64 R16, desc[UR8][R16.64+0x8] ;  /* 0x0000080810107981 */ /* 0x000ea2000c1e1b00 */
[----:B------:R-:W-:Y:S01]  /*11b0*/  VIADD R20, R20, 0x1 ;  /* 0x0000000114147836 */ /* 0x000fe20000000000 */
[----:B--2---:R-:W-:-:S11]  /*11c0*/  DADD R14, R14, R16 ;  /* 0x000000000e0e7229 */ /* 0x004fd60000000010 */
.L_x_71:
[----:B------:R-:W-:Y:S05]  /*11d0*/  BSYNC.RECONVERGENT B1 ;  /* 0x0000000000017941 */ /* 0x000fea0003800200 */
.L_x_70:
[----:B------:R-:W-:Y:S01]  /*11e0*/  ISETP.GT.U32.AND P2, PT, R11, R12, PT ;  /* 0x0000000c0b00720c */ /* 0x000fe20003f44070 */
[----:B------:R-:W-:Y:S03]  /*11f0*/  BSSY.RECONVERGENT B1, `(.L_x_72) ;  /* 0x000000f000017945 */ /* 0x000fe60003800200 */
[----:B------:R-:W-:-:S13]  /*1200*/  ISETP.GT.U32.AND.EX P2, PT, R0, R13, PT, P2 ;  /* 0x0000000d0000720c */ /* 0x000fda0003f44120 */
[----:B------:R-:W-:Y:S05]  /*1210*/  @P2 BRA `(.L_x_73) ;  /* 0x0000000000302947 */ /* 0x000fea0003800000 */
[----:B------:R-:W0:Y:S02]  /*1220*/  LDCU.64 UR10, c[0x0][0x390] ;  /* 0x00007200ff0a77ac */ /* 0x000e240008000a00 */
        /* <DEDUP_REMOVED lines=9> */
[----:B------:R-:W-:Y:S01]  /*12c0*/  VIADD R20, R20, 0x1 ;  /* 0x0000000114147836 */ /* 0x000fe20000000000 */
[----:B--2---:R-:W-:-:S11]  /*12d0*/  DADD R14, R14, R10 ;  /* 0x000000000e0e7229 */ /* 0x004fd6000000000a */
.L_x_73:
[----:B------:R-:W-:Y:S05]  /*12e0*/  BSYNC.RECONVERGENT B1 ;  /* 0x0000000000017941 */ /* 0x000fea0003800200 */
.L_x_72:
[----:B------:R-:W-:Y:S04]  /*12f0*/  BSSY.RELIABLE B1, `(.L_x_74) ;  /* 0x0000012000017945 */ /* 0x000fe80003800100 */
[----:B------:R-:W-:Y:S05]  /*1300*/  @!P0 BRA `(.L_x_75) ;  /* 0x0000000000348947 */ /* 0x000fea0003800000 */
        /* <DEDUP_REMOVED lines=11> */
[----:B--2---:R-:W-:Y:S01]  /*13c0*/  DADD R14, R14, R10 ;  /* 0x000000000e0e7229 */ /* 0x004fe2000000000a */
[----:B------:R-:W-:Y:S10]  /*13d0*/  BRA `(.L_x_76) ;  /* 0x00000000000c7947 */ /* 0x000ff40003800000 */
.L_x_75:
[----:B------:R-:W-:-:S13]  /*13e0*/  ISETP.NE.AND P0, PT, R20, RZ, PT ;  /* 0x000000ff1400720c */ /* 0x000fda0003f05270 */
[----:B------:R-:W-:Y:S05]  /*13f0*/  @!P0 BREAK.RELIABLE B1 ;  /* 0x0000000000018942 */ /* 0x000fea0003800100 */
[----:B------:R-:W-:Y:S05]  /*1400*/  @!P0 BRA `(.L_x_77) ;  /* 0x0000000000908947 */ /* 0x000fea0003800000 */
.L_x_76:
[----:B------:R-:W-:Y:S05]  /*1410*/  BSYNC.RELIABLE B1 ;  /* 0x0000000000017941 */ /* 0x000fea0003800100 */
.L_x_74:
[----:B------:R-:W0:Y:S01]  /*1420*/  I2F.F64.U32 R12, R20 ;  /* 0x00000014000c7312 */ /* 0x000e220000201800 */
[----:B------:R-:W-:Y:S01]  /*1430*/  IMAD.MOV.U32 R10, RZ, RZ, 0x1 ;  /* 0x00000001ff0a7424 */ /* 0x000fe200078e00ff */
[----:B------:R-:W-:Y:S01]  /*1440*/  FSETP.GEU.AND P2, PT, |R15|, 6.5827683646048100446e-37, PT ;  /* 0x036000000f00780b */ /* 0x000fe20003f4e200 */
[----:B------:R-:W-:Y:S05]  /*1450*/  BSSY.RECONVERGENT B1, `(.L_x_78) ;  /* 0x0000011000017945 */ /* 0x000fea0003800200 */
[----:B0-----:R-:W0:Y:S02]  /*1460*/  MUFU.RCP64H R11, R13 ;  /* 0x0000000d000b7308 */ /* 0x001e240000001800 */
[----:B0-----:R-:W-:-:S08]  /*1470*/  DFMA R16, -R12, R10, 1 ;  /* 0x3ff000000c10742b */ /* 0x001fd0000000010a */
[----:B------:R-:W-:-:S08]  /*1480*/  DFMA R16, R16, R16, R16 ;  /* 0x000000101010722b */ /* 0x000fd00000000010 */
[----:B------:R-:W-:-:S08]  /*1490*/  DFMA R16, R10, R16, R10 ;  /* 0x000000100a10722b */ /* 0x000fd0000000000a */
[----:B------:R-:W-:-:S08]  /*14a0*/  DFMA R10, -R12, R16, 1 ;  /* 0x3ff000000c0a742b */ /* 0x000fd00000000110 */
[----:B------:R-:W-:-:S08]  /*14b0*/  DFMA R10, R16, R10, R16 ;  /* 0x0000000a100a722b */ /* 0x000fd00000000010 */
[----:B------:R-:W-:-:S08]  /*14c0*/  DMUL R16, R10, R14 ;  /* 0x0000000e0a107228 */ /* 0x000fd00000000000 */
[----:B------:R-:W-:-:S08]  /*14d0*/  DFMA R18, -R12, R16, R14 ;  /* 0x000000100c12722b */ /* 0x000fd0000000010e */
[----:B------:R-:W-:-:S10]  /*14e0*/  DFMA R10, R10, R18, R16 ;  /* 0x000000120a0a722b */ /* 0x000fd40000000010 */
[----:B------:R-:W-:-:S05]  /*14f0*/  FFMA R0, RZ, R13, R11 ;  /* 0x0000000dff007223 */ /* 0x000fca000000000b */
[----:B------:R-:W-:-:S13]  /*1500*/  FSETP.GT.AND P0, PT, |R0|, 1.469367938527859385e-39, PT ;  /* 0x001000000000780b */ /* 0x000fda0003f04200 */
[----:B------:R-:W-:Y:S05]  /*1510*/  @P0 BRA P2, `(.L_x_79) ;  /* 0x0000000000100947 */ /* 0x000fea0001000000 */
[----:B------:R-:W-:-:S07]  /*1520*/  MOV R0, 0x1540 ;  /* 0x0000154000007802 */ /* 0x000fce0000000f00 */
[----:B------:R-:W-:Y:S05]  /*1530*/  CALL.REL.NOINC `($__internal_4_$__cuda_sm20_div_rn_f64_full) ;  /* 0x0000000000507944 */ /* 0x000fea0003c00000 */
[----:B------:R-:W-:Y:S02]  /*1540*/  IMAD.MOV.U32 R10, RZ, RZ, R18 ;  /* 0x000000ffff0a7224 */ /* 0x000fe400078e0012 */
[----:B------:R-:W-:-:S07]  /*1550*/  IMAD.MOV.U32 R11, RZ, RZ, R19 ;  /* 0x000000ffff0b7224 */ /* 0x000fce00078e0013 */
.L_x_79:
[----:B------:R-:W-:Y:S05]  /*1560*/  BSYNC.RECONVERGENT B1 ;  /* 0x0000000000017941 */ /* 0x000fea0003800200 */
.L_x_78:
[----:B------:R-:W0:Y:S02]  /*1570*/  LDCU.64 UR10, c[0x0][0x380] ;  /* 0x00007000ff0a77ac */ /* 0x000e240008000a00 */
[----:B0-----:R-:W-:-:S04]  /*1580*/  LEA R12, P0, R8, UR10, 0x3 ;  /* 0x0000000a080c7c11 */ /* 0x001fc8000f8018ff */
[----:B------:R-:W-:-:S05]  /*1590*/  LEA.HI.X R13, R8, UR11, R25, 0x3, P0 ;  /* 0x0000000b080d7c11 */ /* 0x000fca00080f1c19 */
[----:B------:R1:W-:Y:S01]  /*15a0*/  STG.E.64 desc[UR8][R12.64], R10 ;  /* 0x0000000a0c007986 */ /* 0x0003e2000c101b08 */
[----:B------:R-:W-:Y:S05]  /*15b0*/  BRA `(.L_x_77) ;  /* 0x0000000000247947 */ /* 0x000fea0003800000 */
.L_x_55:
[----:B------:R-:W0:Y:S01]  /*15c0*/  LDCU.128 UR12, c[0x0][0x380] ;  /* 0x00007000ff0c77ac */ /* 0x000e220008000c00 */
[C---:B------:R-:W-:Y:S01]  /*15d0*/  IMAD.SHL.U32 R10, R8.reuse, 0x8, RZ ;  /* 0x00000008080a7824 */ /* 0x040fe200078e00ff */
[----:B------:R-:W-:-:S04]  /*15e0*/  SHF.L.U64.HI R25, R8, 0x3, R25 ;  /* 0x0000000308197819 */ /* 0x000fc80000010219 */
[----:B0-----:R-:W-:-:S04]  /*15f0*/  IADD3 R8, P0, PT, R10, UR14, RZ ;  /* 0x0000000e0a087c10 */ /* 0x001fc8000ff1e0ff */
[----:B------:R-:W-:-:S06]  /*1600*/  IADD3.X R9, PT, PT, R25, UR15, RZ, P0, !PT ;  /* 0x0000000f19097c10 */ /* 0x000fcc00087fe4ff */
[----:B------:R-:W2:Y:S01]  /*1610*/  LDG.E.64 R8, desc[UR8][R8.64] ;  /* 0x0000000808087981 */ /* 0x000ea2000c1e1b00 */
[----:B------:R-:W-:-:S04]  /*1620*/  IADD3 R10, P0, PT, R10, UR12, RZ ;  /* 0x0000000c0a0a7c10 */ /* 0x000fc8000ff1e0ff */
[----:B------:R-:W-:-:S05]  /*1630*/  IADD3.X R11, PT, PT, R25, UR13, RZ, P0, !PT ;  /* 0x0000000d190b7c10 */ /* 0x000fca00087fe4ff */
[----:B--2---:R0:W-:Y:S04]  /*1640*/  STG.E.64 desc[UR8][R10.64], R8 ;  /* 0x000000080a007986 */ /* 0x0041e8000c101b08 */
.L_x_77:
[----:B------:R-:W-:Y:S05]  /*1650*/  BSYNC.RECONVERGENT B0 ;  /* 0x0000000000007941 */ /* 0x000fea0003800200 */
.L_x_54:
[----:B------:R-:W-:Y:S05]  /*1660*/  @!P1 BRA `(.L_x_80) ;  /* 0xffffffe800f09947 */ /* 0x000fea000383ffff */
[----:B------:R-:W-:Y:S05]  /*1670*/  EXIT ;  /* 0x000000000000794d */ /* 0x000fea0003800000 */
        .weak           $__internal_4_$__cuda_sm20_div_rn_f64_full
        .type           $__internal_4_$__cuda_sm20_div_rn_f64_full,@function
        .size           $__internal_4_$__cuda_sm20_div_rn_f64_full,($__internal_5_$__cuda_sm20_rem_u64 - $__internal_4_$__cuda_sm20_div_rn_f64_full)
$__internal_4_$__cuda_sm20_div_rn_f64_full:
[C---:B------:R-:W-:Y:S01]  /*1680*/  FSETP.GEU.AND P0, PT, |R13|.reuse, 1.469367938527859385e-39, PT ;  /* 0x001000000d00780b */ /* 0x040fe20003f0e200 */
[----:B------:R-:W-:Y:S01]  /*1690*/  IMAD.MOV.U32 R16, RZ, RZ, 0x1 ;  /* 0x00000001ff107424 */ /* 0x000fe200078e00ff */
[----:B------:R-:W-:Y:S01]  /*16a0*/  LOP3.LUT R10, R13, 0x800fffff, RZ, 0xc0, !PT ;  /* 0x800fffff0d0a7812 */ /* 0x000fe200078ec0ff */
[----:B------:R-:W-:Y:S01]  /*16b0*/  IMAD.MOV.U32 R26, RZ, RZ, 0x1ca00000 ;  /* 0x1ca00000ff1a7424 */ /* 0x000fe200078e00ff */
[C---:B------:R-:W-:Y:S01]  /*16c0*/  FSETP.GEU.AND P3, PT, |R15|.reuse, 1.469367938527859385e-39, PT ;  /* 0x001000000f00780b */ /* 0x040fe20003f6e200 */
[----:B------:R-:W-:Y:S01]  /*16d0*/  BSSY.RECONVERGENT B2, `(.L_x_81) ;  /* 0x0000052000027945 */ /* 0x000fe20003800200 */
[----:B------:R-:W-:Y:S01]  /*16e0*/  LOP3.LUT R11, R10, 0x3ff00000, RZ, 0xfc, !PT ;  /* 0x3ff000000a0b7812 */ /* 0x000fe200078efcff */
[----:B------:R-:W-:Y:S01]  /*16f0*/  IMAD.MOV.U32 R10, RZ, RZ, R12 ;  /* 0x000000ffff0a7224 */ /* 0x000fe200078e000c */
[----:B------:R-:W-:Y:S02]  /*1700*/  LOP3.LUT R24, R15, 0x7ff00000, RZ, 0xc0, !PT ;  /* 0x7ff000000f187812 */ /* 0x000fe400078ec0ff */
[----:B------:R-:W-:-:S03]  /*1710*/  LOP3.LUT R27, R13, 0x7ff00000, RZ, 0xc0, !PT ;  /* 0x7ff000000d1b7812 */ /* 0x000fc600078ec0ff */
[----:B------:R-:W-:Y:S01]  /*1720*/  @!P0 DMUL R10, R12, 8.98846567431157953865e+307 ;  /* 0x7fe000000c0a8828 */ /* 0x000fe20000000000 */
[----:B------:R-:W-:-:S03]  /*1730*/  ISETP.GE.U32.AND P2, PT, R24, R27, PT ;  /* 0x0000001b1800720c */ /* 0x000fc60003f46070 */
[----:B------:R-:W-:Y:S02]  /*1740*/  @!P3 LOP3.LUT R19, R13, 0x7ff00000, RZ, 0xc0, !PT ;  /* 0x7ff000000d13b812 */ /* 0x000fe400078ec0ff */
[----:B------:R-:W0:Y:S02]  /*1750*/  MUFU.RCP64H R17, R11 ;  /* 0x0000000b00117308 */ /* 0x000e240000001800 */
[----:B------:R-:W-:Y:S02]  /*1760*/  @!P3 ISETP.GE.U32.AND P4, PT, R24, R19, PT ;  /* 0x000000131800b20c */ /* 0x000fe40003f86070 */
[----:B------:R-:W-:Y:S02]  /*1770*/  @!P0 LOP3.LUT R27, R11, 0x7ff00000, RZ, 0xc0, !PT ;  /* 0x7ff000000b1b8812 */ /* 0x000fe400078ec0ff */
[----:B------:R-:W-:-:S04]  /*1780*/  @!P3 SEL R19, R26, 0x63400000, !P4 ;  /* 0x634000001a13b807 */ /* 0x000fc80006000000 */
[----:B------:R-:W-:-:S04]  /*1790*/  @!P3 LOP3.LUT R22, R19, 0x80000000, R15, 0xf8, !PT ;  /* 0x800000001316b812 */ /* 0x000fc800078ef80f */
[----:B------:R-:W-:Y:S01]  /*17a0*/  @!P3 LOP3.LUT R23, R22, 0x100000, RZ, 0xfc, !PT ;  /* 0x001000001617b812 */ /* 0x000fe200078efcff */
[----:B------:R-:W-:Y:S01]  /*17b0*/  @!P3 IMAD.MOV.U32 R22, RZ, RZ, RZ ;  /* 0x000000ffff16b224 */ /* 0x000fe200078e00ff */
[----:B0-----:R-:W-:-:S08]  /*17c0*/  DFMA R20, R16, -R10, 1 ;  /* 0x3ff000001014742b */ /* 0x001fd0000000080a */
[----:B------:R-:W-:-:S08]  /*17d0*/  DFMA R20, R20, R20, R20 ;  /* 0x000000141414722b */ /* 0x000fd00000000014 */
[----:B------:R-:W-:Y:S01]  /*17e0*/  DFMA R20, R16, R20, R16 ;  /* 0x000000141014722b */ /* 0x000fe20000000010 */
[----:B------:R-:W-:Y:S01]  /*17f0*/  SEL R17, R26, 0x63400000, !P2 ;  /* 0x634000001a117807 */ /* 0x000fe20005000000 */
[----:B------:R-:W-:-:S03]  /*1800*/  IMAD.MOV.U32 R16, RZ, RZ, R14 ;  /* 0x000000ffff107224 */ /* 0x000fc600078e000e */
[----:B------:R-:W-:-:S03]  /*1810*/  LOP3.LUT R17, R17, 0x800fffff, R15, 0xf8, !PT ;  /* 0x800fffff11117812 */ /* 0x000fc600078ef80f */
[----:B------:R-:W-:-:S03]  /*1820*/  DFMA R18, R20, -R10, 1 ;  /* 0x3ff000001412742b */ /* 0x000fc6000000080a */
[----:B------:R-:W-:-:S05]  /*1830*/  @!P3 DFMA R16, R16, 2, -R22 ;  /* 0x400000001010b82b */ /* 0x000fca0000000816 */
        /* <DEDUP_REMOVED lines=38> */
.L_x_82:
        /* <DEDUP_REMOVED lines=16> */
.L_x_85:
[----:B------:R-:W-:Y:S01]  /*1ba0*/  LOP3.LUT R19, R13, 0x80000, RZ, 0xfc, !PT ;  /* 0x000800000d137812 */ /* 0x000fe200078efcff */
[----:B------:R-:W-:Y:S01]  /*1bb0*/  IMAD.MOV.U32 R18, RZ, RZ, R12 ;  /* 0x000000ffff127224 */ /* 0x000fe200078e000c */
[----:B------:R-:W-:Y:S06]  /*1bc0*/  BRA `(.L_x_83) ;  /* 0x0000000000087947 */ /* 0x000fec0003800000 */
.L_x_84:
[----:B------:R-:W-:Y:S01]  /*1bd0*/  LOP3.LUT R19, R15, 0x80000, RZ, 0xfc, !PT ;  /* 0x000800000f137812 */ /* 0x000fe200078efcff */
[----:B------:R-:W-:-:S07]  /*1be0*/  IMAD.MOV.U32 R18, RZ, RZ, R14 ;  /* 0x000000ffff127224 */ /* 0x000fce00078e000e */
.L_x_83:
[----:B------:R-:W-:Y:S05]  /*1bf0*/  BSYNC.RECONVERGENT B2 ;  /* 0x0000000000027941 */ /* 0x000fea0003800200 */
.L_x_81:
[----:B------:R-:W-:Y:S02]  /*1c00*/  IMAD.MOV.U32 R10, RZ, RZ, R0 ;  /* 0x000000ffff0a7224 */ /* 0x000fe400078e0000 */
[----:B------:R-:W-:-:S04]  /*1c10*/  IMAD.MOV.U32 R11, RZ, RZ, 0x0 ;  /* 0x00000000ff0b7424 */ /* 0x000fc800078e00ff */
[----:B------:R-:W-:Y:S05]  /*1c20*/  RET.REL.NODEC R10 `(_Z14occludedKernelPdS_Pimmm) ;  /* 0xffffffe00af47950 */ /* 0x000fea0003c3ffff */
        .weak           $__internal_5_$__cuda_sm20_rem_u64
        .type           $__internal_5_$__cuda_sm20_rem_u64,@function
        .size           $__internal_5_$__cuda_sm20_rem_u64,($__internal_6_$__cuda_sm20_sqrt_rn_f32_slowpath - $__internal_5_$__cuda_sm20_rem_u64)
$__internal_5_$__cuda_sm20_rem_u64:
[----:B------:R-:W0:Y:S01]  /*1c30*/  LDCU.64 UR10, c[0x0][0x3a8] ;  /* 0x00007500ff0a77ac */ /* 0x000e220008000a00 */
[----:B------:R-:W1:Y:S01]  /*1c40*/  LDC.64 R10, c[0x0][0x3a8] ;  /* 0x0000ea00ff0a7b82 */ /* 0x000e620000000a00 */
[----:B0-----:R-:W0:Y:S08]  /*1c50*/  I2F.U64.RP R15, UR10 ;  /* 0x0000000a000f7d12 */ /* 0x001e300008309000 */
[----:B0-----:R-:W0:Y:S02]  /*1c60*/  MUFU.RCP R15, R15 ;  /* 0x0000000f000f7308 */ /* 0x001e240000001000 */
[----:B0-----:R-:W-:-:S06]  /*1c70*/  VIADD R12, R15, 0x1ffffffe ;  /* 0x1ffffffe0f0c7836 */ /* 0x001fcc0000000000 */
        /* <DEDUP_REMOVED lines=11> */
[----:B------:R-:W-:-:S04]  /*1d30*/  IMAD.HI.U32 R16, P2, R13, R19, R16 ;  /* 0x000000130d107227 */ /* 0x000fc80007840010 */
[----:B------:R-:W-:Y:S01]  /*1d40*/  IMAD.X R15, R15, 0x1, R13, P0 ;  /* 0x000000010f0f7824 */ /* 0x000fe200000e060d */
[----:B------:R-:W-:-:S04]  /*1d50*/  IADD3 R17, P3, PT, R23, R16, RZ ;  /* 0x0000001017117210 */ /* 0x000fc80007f7e0ff */
[----:B------:R-:W-:Y:S01]  /*1d60*/  IADD3.X R15, PT, PT, RZ, RZ, R15, P3, P2 ;  /* 0x000000ffff0f7210 */ /* 0x000fe20001fe440f */
[----:B------:R-:W-:-:S04]  /*1d70*/  IMAD.WIDE.U32 R12, R17, R10, RZ ;  /* 0x0000000a110c7225 */ /* 0x000fc800078e00ff */
[----:B------:R-:W-:Y:S01]  /*1d80*/  IMAD R13, R17, R11, R13 ;  /* 0x0000000b110d7224 */ /* 0x000fe200078e020d */
[----:B------:R-:W-:-:S03]  /*1d90*/  IADD3 R19, P0, PT, RZ, -R12, RZ ;  /* 0x8000000cff137210 */ /* 0x000fc60007f1e0ff */
[----:B------:R-:W-:Y:S02]  /*1da0*/  IMAD R13, R15, R10, R13 ;  /* 0x0000000a0f0d7224 */ /* 0x000fe400078e020d */
[----:B------:R-:W-:-:S04]  /*1db0*/  IMAD.HI.U32 R16, R17, R19, RZ ;  /* 0x0000001311107227 */ /* 0x000fc800078e00ff */
[----:B------:R-:W-:Y:S02]  /*1dc0*/  IMAD.X R12, RZ, RZ, ~R13, P0 ;  /* 0x000000ffff0c7224 */ /* 0x000fe400000e0e0d */
[----:B------:R-:W-:Y:S02]  /*1dd0*/  IMAD.MOV.U32 R13, RZ, RZ, RZ ;  /* 0x000000ffff0d7224 */ /* 0x000fe400078e00ff */
        /* <DEDUP_REMOVED lines=14> */
[----:B------:R-:W-:-:S04]  /*1ec0*/  IMAD.WIDE.U32 R12, R17, R10, RZ ;  /* 0x0000000a110c7225 */ /* 0x000fc800078e00ff */
[----:B------:R-:W-:Y:S02]  /*1ed0*/  IMAD.X R15, RZ, RZ, R15, P2 ;  /* 0x000000ffff0f7224 */ /* 0x000fe400010e060f */
[----:B------:R-:W-:Y:S01]  /*1ee0*/  IMAD R17, R17, R11, R13 ;  /* 0x0000000b11117224 */ /* 0x000fe200078e020d */
[----:B------:R-:W-:-:S03]  /*1ef0*/  IADD3 R13, P2, PT, -R12, R8, RZ ;  /* 0x000000080c0d7210 */ /* 0x000fc60007f5e1ff */
[-C--:B------:R-:W-:Y:S01]  /*1f00*/  IMAD R15, R15, R10.reuse, R17 ;  /* 0x0000000a0f0f7224 */ /* 0x080fe200078e0211 */
[----:B------:R-:W-:-:S03]  /*1f10*/  ISETP.GE.U32.AND P0, PT, R13, R10, PT ;  /* 0x0000000a0d00720c */ /* 0x000fc60003f06070 */
[----:B------:R-:W-:Y:S01]  /*1f20*/  IMAD.X R12, R0, 0x1, ~R15, P2 ;  /* 0x00000001000c7824 */ /* 0x000fe200010e0e0f */
[----:B------:R-:W-:-:S04]  /*1f30*/  IADD3 R15, P2, PT, R13, -R10, RZ ;  /* 0x8000000a0d0f7210 */ /* 0x000fc80007f5e0ff */
[C---:B------:R-:W-:Y:S01]  /*1f40*/  ISETP.GE.U32.AND.EX P0, PT, R12.reuse, R11, PT, P0 ;  /* 0x0000000b0c00720c */ /* 0x040fe20003f06100 */
[----:B------:R-:W-:Y:S01]  /*1f50*/  IMAD.X R16, R12, 0x1, ~R11, P2 ;  /* 0x000000010c107824 */ /* 0x000fe200010e0e0b */
[----:B------:R-:W-:Y:S02]  /*1f60*/  ISETP.NE.U32.AND P2, PT, R10, RZ, PT ;  /* 0x000000ff0a00720c */ /* 0x000fe40003f45070 */
[----:B------:R-:W-:Y:S02]  /*1f70*/  SEL R15, R15, R13, P0 ;  /* 0x0000000d0f0f7207 */ /* 0x000fe40000000000 */
[----:B------:R-:W-:Y:S02]  /*1f80*/  SEL R16, R16, R12, P0 ;  /* 0x0000000c10107207 */ /* 0x000fe40000000000 */
[CC--:B------:R-:W-:Y:S02]  /*1f90*/  ISETP.GE.U32.AND P0, PT, R15.reuse, R10.reuse, PT ;  /* 0x0000000a0f00720c */ /* 0x0c0fe40003f06070 */
[----:B------:R-:W-:-:S02]  /*1fa0*/  IADD3 R12, P3, PT, R15, -R10, RZ ;  /* 0x8000000a0f0c7210 */ /* 0x000fc40007f7e0ff */
[C---:B------:R-:W-:Y:S02]  /*1fb0*/  ISETP.GE.U32.AND.EX P0, PT, R16.reuse, R11, PT, P0 ;  /* 0x0000000b1000720c */ /* 0x040fe40003f06100 */
[----:B------:R-:W-:Y:S01]  /*1fc0*/  ISETP.NE.AND.EX P2, PT, R11, RZ, PT, P2 ;  /* 0x000000ff0b00720c */ /* 0x000fe20003f45320 */
[----:B------:R-:W-:Y:S01]  /*1fd0*/  IMAD.X R13, R16, 0x1, ~R11, P3 ;  /* 0x00000001100d7824 */ /* 0x000fe200018e0e0b */
[----:B------:R-:W-:Y:S01]  /*1fe0*/  SEL R12, R12, R15, P0 ;  /* 0x0000000f0c0c7207 */ /* 0x000fe20000000000 */
[----:B------:R-:W-:-:S03]  /*1ff0*/  IMAD.MOV.U32 R15, RZ, RZ, 0x0 ;  /* 0x00000000ff0f7424 */ /* 0x000fc600078e00ff */
[----:B------:R-:W-:Y:S02]  /*2000*/  SEL R13, R13, R16, P0 ;  /* 0x000000100d0d7207 */ /* 0x000fe40000000000 */
[----:B------:R-:W-:Y:S02]  /*2010*/  SEL R12, R12, 0xffffffff, P2 ;  /* 0xffffffff0c0c7807 */ /* 0x000fe40001000000 */
[----:B------:R-:W-:Y:S01]  /*2020*/  SEL R13, R13, 0xffffffff, P2 ;  /* 0xffffffff0d0d7807 */ /* 0x000fe20001000000 */
[----:B------:R-:W-:Y:S06]  /*2030*/  RET.REL.NODEC R14 `(_Z14occludedKernelPdS_Pimmm) ;  /* 0xffffffdc0ef07950 */ /* 0x000fec0003c3ffff */
        .weak           $__internal_6_$__cuda_sm20_sqrt_rn_f32_slowpath
        .type           $__internal_6_$__cuda_sm20_sqrt_rn_f32_slowpath,@function
        .size           $__internal_6_$__cuda_sm20_sqrt_rn_f32_slowpath,(.L_x_94 - $__internal_6_$__cuda_sm20_sqrt_rn_f32_slowpath)
$__internal_6_$__cuda_sm20_sqrt_rn_f32_slowpath:
[----:B------:R-:W-:-:S13]  /*2040*/  LOP3.LUT P0, RZ, R0, 0x7fffffff, RZ, 0xc0, !PT ;  /* 0x7fffffff00ff7812 */ /* 0x000fda000780c0ff */
[----:B------:R-:W-:Y:S01]  /*2050*/  @!P0 IMAD.MOV.U32 R4, RZ, RZ, R0 ;  /* 0x000000ffff048224 */ /* 0x000fe200078e0000 */
[----:B------:R-:W-:Y:S06]  /*2060*/  @!P0 BRA `(.L_x_86) ;  /* 0x0000000000448947 */ /* 0x000fec0003800000 */
[----:B------:R-:W-:-:S13]  /*2070*/  FSETP.GEU.FTZ.AND P0, PT, R0, RZ, PT ;  /* 0x000000ff0000720b */ /* 0x000fda0003f1e000 */
[----:B------:R-:W-:Y:S01]  /*2080*/  @!P0 IMAD.MOV.U32 R4, RZ, RZ, 0x7fffffff ;  /* 0x7fffffffff048424 */ /* 0x000fe200078e00ff */
[----:B------:R-:W-:Y:S06]  /*2090*/  @!P0 BRA `(.L_x_86) ;  /* 0x0000000000388947 */ /* 0x000fec0003800000 */
[----:B------:R-:W-:-:S13]  /*20a0*/  FSETP.GTU.FTZ.AND P0, PT, |R0|, +INF , PT ;  /* 0x7f8000000000780b */ /* 0x000fda0003f1c200 */
[----:B------:R-:W-:Y:S01]  /*20b0*/  @P0 FADD.FTZ R4, R0, 1 ;  /* 0x3f80000000040421 */ /* 0x000fe20000010000 */
[----:B------:R-:W-:Y:S06]  /*20c0*/  @P0 BRA `(.L_x_86) ;  /* 0x00000000002c0947 */ /* 0x000fec0003800000 */
[----:B------:R-:W-:-:S13]  /*20d0*/  FSETP.NEU.FTZ.AND P0, PT, |R0|, +INF , PT ;  /* 0x7f8000000000780b */ /* 0x000fda0003f1d200 */
[----:B------:R-:W-:Y:S01]  /*20e0*/  @!P0 IMAD.MOV.U32 R4, RZ, RZ, R0 ;  /* 0x000000ffff048224 */ /* 0x000fe200078e0000 */
[----:B------:R-:W-:Y:S06]  /*20f0*/  @!P0 BRA `(.L_x_86) ;  /* 0x0000000000208947 */ /* 0x000fec0003800000 */
[----:B------:R-:W-:-:S04]  /*2100*/  FFMA R0, R0, 1.84467440737095516160e+19, RZ ;  /* 0x5f80000000007823 */ /* 0x000fc800000000ff */
[----:B------:R-:W0:Y:S02]  /*2110*/  MUFU.RSQ R5, R0 ;  /* 0x0000000000057308 */ /* 0x000e240000001400 */
[----:B0-----:R-:W-:Y:S01]  /*2120*/  FMUL.FTZ R7, R0, R5 ;  /* 0x0000000500077220 */ /* 0x001fe20000410000 */
[----:B------:R-:W-:-:S03]  /*2130*/  FMUL.FTZ R5, R5, 0.5 ;  /* 0x3f00000005057820 */ /* 0x000fc60000410000 */
[----:B------:R-:W-:-:S04]  /*2140*/  FADD.FTZ R4, -R7, -RZ ;  /* 0x800000ff07047221 */ /* 0x000fc80000010100 */
[----:B------:R-:W-:-:S04]  /*2150*/  FFMA R4, R7, R4, R0 ;  /* 0x0000000407047223 */ /* 0x000fc80000000000 */
[----:B------:R-:W-:-:S04]  /*2160*/  FFMA R4, R4, R5, R7 ;  /* 0x0000000504047223 */ /* 0x000fc80000000007 */
[----:B------:R-:W-:-:S07]  /*2170*/  FMUL.FTZ R4, R4, 2.3283064365386962891e-10 ;  /* 0x2f80000004047820 */ /* 0x000fce0000410000 */
.L_x_86:
[----:B------:R-:W-:Y:S02]  /*2180*/  IMAD.MOV.U32 R0, RZ, RZ, R4 ;  /* 0x000000ffff007224 */ /* 0x000fe400078e0004 */
[----:B------:R-:W-:Y:S02]  /*2190*/  IMAD.MOV.U32 R4, RZ, RZ, R8 ;  /* 0x000000ffff047224 */ /* 0x000fe400078e0008 */
[----:B------:R-:W-:-:S04]  /*21a0*/  IMAD.MOV.U32 R5, RZ, RZ, 0x0 ;  /* 0x00000000ff057424 */ /* 0x000fc800078e00ff */
[----:B------:R-:W-:Y:S05]  /*21b0*/  RET.REL.NODEC R4 `(_Z14occludedKernelPdS_Pimmm) ;  /* 0xffffffdc04907950 */ /* 0x000fea0003c3ffff */
.L_x_87:
        /* <DEDUP_REMOVED lines=12> */
.L_x_94:


//--------------------- .nv.global.init           --------------------------
	.section	.nv.global.init,"aw",@progbits
	.align	4
.nv.global.init:
	.type		mrg32k3aM1SubSeq,@object
	.size		mrg32k3aM1SubSeq,(mrg32k3aM2SubSeq - mrg32k3aM1SubSeq)
mrg32k3aM1SubSeq:
        /*0000*/ 	.byte	0x0b, 0xcc, 0xee, 0x04, 0x73, 0x29, 0x8b, 0x6f, 0xf6, 0x53, 0x03, 0xf6, 0x23, 0xf6, 0xea, 0xda
        /* <DEDUP_REMOVED lines=125> */
	.type		mrg32k3aM2SubSeq,@object
	.size		mrg32k3aM2SubSeq,(mrg32k3aM1 - mrg32k3aM2SubSeq)
mrg32k3aM2SubSeq:
        /* <DEDUP_REMOVED lines=126> */
	.type		mrg32k3aM1,@object
	.size		mrg32k3aM1,(mrg32k3aM1Seq - mrg32k3aM1)
mrg32k3aM1:
        /* <DEDUP_REMOVED lines=144> */
	.type		mrg32k3aM1Seq,@object
	.size		mrg32k3aM1Seq,(mrg32k3aM2 - mrg32k3aM1Seq)
mrg32k3aM1Seq:
        /* <DEDUP_REMOVED lines=144> */
	.type		mrg32k3aM2,@object
	.size		mrg32k3aM2,(mrg32k3aM2Seq - mrg32k3aM2)
mrg32k3aM2:
        /* <DEDUP_REMOVED lines=144> */
	.type		mrg32k3aM2Seq,@object
	.size		mrg32k3aM2Seq,(precalc_xorwow_matrix - mrg32k3aM2Seq)
mrg32k3aM2Seq:
        /* <DEDUP_REMOVED lines=144> */
	.type		precalc_xorwow_matrix,@object
	.size		precalc_xorwow_matrix,(precalc_xorwow_offset_matrix - precalc_xorwow_matrix)
precalc_xorwow_matrix:
        /* <DEDUP_REMOVED lines=6400> */
	.type		precalc_xorwow_offset_matrix,@object
	.size		precalc_xorwow_offset_matrix,(.L_1 - precalc_xorwow_offset_matrix)
precalc_xorwow_offset_matrix:
        /* <DEDUP_REMOVED lines=6400> */
.L_1:


//--------------------- .nv.shared.reserved.0     --------------------------
	.section	.nv.shared.reserved.0,"aw",@nobits
	.weak		__nv_reservedSMEM_offset_0_alias
	.size		__nv_reservedSMEM_offset_0_alias, 0, 64
	.other		__nv_reservedSMEM_offset_0_alias,@"STO_CUDA_RESERVED_SHARED STV_DEFAULT"
__nv_reservedSMEM_offset_0_alias:
	.zero		0
	.zero		64


//--------------------- .nv.constant0._Z11norm2KernelPdS_mmmS_ --------------------------
	.section	.nv.constant0._Z11norm2KernelPdS_mmmS_,"a",@progbits
	.sectionflags	@""
	.align	4
.nv.constant0._Z11norm2KernelPdS_mmmS_:
	.zero		944


//--------------------- .nv.constant0._Z16meanCenterKernelPdS_mm --------------------------
	.section	.nv.constant0._Z16meanCenterKernelPdS_mm,"a",@progbits
	.sectionflags	@""
	.align	4
.nv.constant0._Z16meanCenterKernelPdS_mm:
	.zero		928


//--------------------- .nv.constant0._Z15normalizeKernelPdmm --------------------------
	.section	.nv.constant0._Z15normalizeKernelPdmm,"a",@progbits
	.sectionflags	@""
	.align	4
.nv.constant0._Z15normalizeKernelPdmm:
	.zero		920


//--------------------- .nv.constant0._Z16createMaskKernelPimmm --------------------------
	.section	.nv.constant0._Z16createMaskKernelPimmm,"a",@progbits
	.sectionflags	@""
	.align	4
.nv.constant0._Z16createMaskKernelPimmm:
	.zero		928


//--------------------- .nv.constant0._Z14occludedKernelPdS_Pimmm --------------------------
	.section	.nv.constant0._Z14occludedKernelPdS_Pimmm,"a",@progbits
	.sectionflags	@""
	.align	4
.nv.constant0._Z14occludedKernelPdS_Pimmm:
	.zero		944


//--------------------- SYMBOLS --------------------------

	.type		.nv.reservedSmem.offset0,@object
	.size		.nv.reservedSmem.offset0,0x4
